//
// Generated by NVIDIA NVVM Compiler
//
// Compiler Build ID: CL-36424714
// Cuda compilation tools, release 13.0, V13.0.88
// Based on NVVM 20.0.0
//

.version 9.0
.target sm_100
.address_size 64

	// .globl	_Z5IsingPiS_iii

.visible .entry _Z5IsingPiS_iii(
	.param .u64 .ptr .align 1 _Z5IsingPiS_iii_param_0,
	.param .u64 .ptr .align 1 _Z5IsingPiS_iii_param_1,
	.param .u32 _Z5IsingPiS_iii_param_2,
	.param .u32 _Z5IsingPiS_iii_param_3,
	.param .u32 _Z5IsingPiS_iii_param_4
)
{
	.reg .pred 	%p<18>;
	.reg .b32 	%r<182>;
	.reg .b32 	%f<5>;
	.reg .b64 	%rd<50>;

	ld.param.u64 	%rd7, [_Z5IsingPiS_iii_param_0];
	ld.param.u32 	%r34, [_Z5IsingPiS_iii_param_2];
	ld.param.u32 	%r36, [_Z5IsingPiS_iii_param_3];
	ld.param.u32 	%r35, [_Z5IsingPiS_iii_param_4];
	cvta.to.global.u64 	%rd1, %rd7;
	mov.u32 	%r37, %tid.x;
	mov.u32 	%r38, %ctaid.x;
	mad.lo.s32 	%r39, %r36, %r38, %r37;
	cvt.rn.f32.s32 	%f1, %r34;
	cvt.rn.f32.s32 	%f2, %r35;
	div.rn.f32 	%f3, %f1, %f2;
	cvt.rpi.f32.f32 	%f4, %f3;
	cvt.rzi.s32.f32 	%r40, %f4;
	div.s32 	%r41, %r39, %r40;
	mul.lo.s32 	%r42, %r41, %r40;
	sub.s32 	%r1, %r39, %r42;
	mul.lo.s32 	%r175, %r41, %r35;
	setp.lt.s32 	%p1, %r35, 1;
	setp.ge.s32 	%p2, %r175, %r34;
	or.pred  	%p3, %p1, %p2;
	@%p3 bra 	$L__BB0_11;
	mul.lo.s32 	%r3, %r1, %r35;
	add.s32 	%r43, %r3, %r35;
	add.s32 	%r4, %r34, -1;
	min.s32 	%r5, %r43, %r34;
	add.s32 	%r44, %r175, %r35;
	min.s32 	%r6, %r44, %r34;
	add.s32 	%r7, %r3, 1;
	max.s32 	%r45, %r5, %r7;
	sub.s32 	%r46, %r45, %r3;
	and.b32  	%r8, %r46, 3;
	add.s32 	%r9, %r4, %r3;
	sub.s32 	%r10, %r3, %r45;
$L__BB0_2:
	setp.ge.s32 	%p4, %r3, %r34;
	@%p4 bra 	$L__BB0_10;
	setp.eq.s32 	%p5, %r8, 0;
	add.s32 	%r47, %r4, %r175;
	rem.s32 	%r48, %r47, %r34;
	mul.lo.s32 	%r12, %r48, %r34;
	mul.lo.s32 	%r13, %r175, %r34;
	add.s32 	%r49, %r175, 1;
	rem.s32 	%r50, %r49, %r34;
	mul.lo.s32 	%r14, %r50, %r34;
	mov.u32 	%r176, %r3;
	@%p5 bra 	$L__BB0_7;
	ld.param.u64 	%rd48, [_Z5IsingPiS_iii_param_1];
	setp.eq.s32 	%p6, %r8, 1;
	add.s32 	%r51, %r12, %r3;
	mul.wide.s32 	%rd8, %r51, 4;
	add.s64 	%rd2, %rd1, %rd8;
	ld.global.u32 	%r52, [%rd2];
	rem.s32 	%r53, %r9, %r34;
	add.s32 	%r54, %r53, %r13;
	mul.wide.s32 	%rd9, %r54, 4;
	add.s64 	%rd10, %rd1, %rd9;
	ld.global.u32 	%r55, [%rd10];
	add.s32 	%r56, %r55, %r52;
	add.s32 	%r57, %r3, %r13;
	mul.wide.s32 	%rd11, %r57, 4;
	add.s64 	%rd3, %rd1, %rd11;
	ld.global.u32 	%r58, [%rd3];
	add.s32 	%r59, %r56, %r58;
	add.s32 	%r60, %r14, %r3;
	mul.wide.s32 	%rd12, %r60, 4;
	add.s64 	%rd4, %rd1, %rd12;
	ld.global.u32 	%r61, [%rd4];
	add.s32 	%r62, %r59, %r61;
	rem.s32 	%r63, %r7, %r34;
	add.s32 	%r64, %r63, %r13;
	mul.wide.s32 	%rd13, %r64, 4;
	add.s64 	%rd14, %rd1, %rd13;
	ld.global.u32 	%r65, [%rd14];
	add.s32 	%r66, %r62, %r65;
	shr.s32 	%r67, %r66, 31;
	setp.ne.s32 	%p7, %r66, 0;
	selp.u32 	%r68, 1, 0, %p7;
	or.b32  	%r69, %r67, %r68;
	cvta.to.global.u64 	%rd15, %rd48;
	add.s64 	%rd5, %rd15, %rd11;
	st.global.u32 	[%rd5], %r69;
	mov.u32 	%r176, %r7;
	@%p6 bra 	$L__BB0_7;
	setp.eq.s32 	%p8, %r8, 2;
	ld.global.u32 	%r70, [%rd2+4];
	add.s32 	%r71, %r34, %r3;
	rem.s32 	%r72, %r71, %r34;
	add.s32 	%r73, %r72, %r13;
	mul.wide.s32 	%rd16, %r73, 4;
	add.s64 	%rd17, %rd1, %rd16;
	ld.global.u32 	%r74, [%rd17];
	add.s32 	%r75, %r74, %r70;
	ld.global.u32 	%r76, [%rd3+4];
	add.s32 	%r77, %r75, %r76;
	ld.global.u32 	%r78, [%rd4+4];
	add.s32 	%r79, %r77, %r78;
	add.s32 	%r176, %r3, 2;
	rem.s32 	%r80, %r176, %r34;
	add.s32 	%r81, %r80, %r13;
	mul.wide.s32 	%rd18, %r81, 4;
	add.s64 	%rd19, %rd1, %rd18;
	ld.global.u32 	%r82, [%rd19];
	add.s32 	%r83, %r79, %r82;
	shr.s32 	%r84, %r83, 31;
	setp.ne.s32 	%p9, %r83, 0;
	selp.u32 	%r85, 1, 0, %p9;
	or.b32  	%r86, %r84, %r85;
	st.global.u32 	[%rd5+4], %r86;
	@%p8 bra 	$L__BB0_7;
	ld.global.u32 	%r87, [%rd2+8];
	add.s32 	%r88, %r9, 2;
	rem.s32 	%r89, %r88, %r34;
	add.s32 	%r90, %r89, %r13;
	mul.wide.s32 	%rd20, %r90, 4;
	add.s64 	%rd21, %rd1, %rd20;
	ld.global.u32 	%r91, [%rd21];
	add.s32 	%r92, %r91, %r87;
	ld.global.u32 	%r93, [%rd3+8];
	add.s32 	%r94, %r92, %r93;
	ld.global.u32 	%r95, [%rd4+8];
	add.s32 	%r96, %r94, %r95;
	add.s32 	%r176, %r3, 3;
	rem.s32 	%r97, %r176, %r34;
	add.s32 	%r98, %r97, %r13;
	mul.wide.s32 	%rd22, %r98, 4;
	add.s64 	%rd23, %rd1, %rd22;
	ld.global.u32 	%r99, [%rd23];
	add.s32 	%r100, %r96, %r99;
	shr.s32 	%r101, %r100, 31;
	setp.ne.s32 	%p10, %r100, 0;
	selp.u32 	%r102, 1, 0, %p10;
	or.b32  	%r103, %r101, %r102;
	st.global.u32 	[%rd5+8], %r103;
$L__BB0_7:
	setp.gt.u32 	%p11, %r10, -4;
	@%p11 bra 	$L__BB0_10;
	add.s32 	%r181, %r176, 1;
	add.s32 	%r104, %r34, %r176;
	add.s32 	%r180, %r104, 2;
	add.s32 	%r179, %r176, %r14;
	add.s32 	%r178, %r176, %r13;
	add.s32 	%r177, %r176, %r12;
$L__BB0_9:
	ld.param.u64 	%rd49, [_Z5IsingPiS_iii_param_1];
	mul.wide.s32 	%rd24, %r177, 4;
	add.s64 	%rd25, %rd1, %rd24;
	ld.global.u32 	%r105, [%rd25];
	add.s32 	%r106, %r180, -3;
	rem.s32 	%r107, %r106, %r34;
	add.s32 	%r108, %r107, %r13;
	mul.wide.s32 	%rd26, %r108, 4;
	add.s64 	%rd27, %rd1, %rd26;
	ld.global.u32 	%r109, [%rd27];
	add.s32 	%r110, %r109, %r105;
	mul.wide.s32 	%rd28, %r178, 4;
	add.s64 	%rd29, %rd1, %rd28;
	ld.global.u32 	%r111, [%rd29];
	add.s32 	%r112, %r110, %r111;
	mul.wide.s32 	%rd30, %r179, 4;
	add.s64 	%rd31, %rd1, %rd30;
	ld.global.u32 	%r113, [%rd31];
	add.s32 	%r114, %r112, %r113;
	add.s32 	%r115, %r181, 3;
	rem.s32 	%r116, %r181, %r34;
	add.s32 	%r117, %r116, %r13;
	mul.wide.s32 	%rd32, %r117, 4;
	add.s64 	%rd33, %rd1, %rd32;
	ld.global.u32 	%r118, [%rd33];
	add.s32 	%r119, %r114, %r118;
	shr.s32 	%r120, %r119, 31;
	setp.ne.s32 	%p12, %r119, 0;
	selp.u32 	%r121, 1, 0, %p12;
	or.b32  	%r122, %r120, %r121;
	cvta.to.global.u64 	%rd34, %rd49;
	add.s64 	%rd35, %rd34, %rd28;
	st.global.u32 	[%rd35], %r122;
	ld.global.u32 	%r123, [%rd25+4];
	add.s32 	%r124, %r180, -2;
	rem.s32 	%r125, %r124, %r34;
	add.s32 	%r126, %r125, %r13;
	mul.wide.s32 	%rd36, %r126, 4;
	add.s64 	%rd37, %rd1, %rd36;
	ld.global.u32 	%r127, [%rd37];
	add.s32 	%r128, %r127, %r123;
	ld.global.u32 	%r129, [%rd29+4];
	add.s32 	%r130, %r128, %r129;
	ld.global.u32 	%r131, [%rd31+4];
	add.s32 	%r132, %r130, %r131;
	add.s32 	%r133, %r181, 1;
	rem.s32 	%r134, %r133, %r34;
	add.s32 	%r135, %r134, %r13;
	mul.wide.s32 	%rd38, %r135, 4;
	add.s64 	%rd39, %rd1, %rd38;
	ld.global.u32 	%r136, [%rd39];
	add.s32 	%r137, %r132, %r136;
	shr.s32 	%r138, %r137, 31;
	setp.ne.s32 	%p13, %r137, 0;
	selp.u32 	%r139, 1, 0, %p13;
	or.b32  	%r140, %r138, %r139;
	st.global.u32 	[%rd35+4], %r140;
	ld.global.u32 	%r141, [%rd25+8];
	add.s32 	%r142, %r180, -1;
	rem.s32 	%r143, %r142, %r34;
	add.s32 	%r144, %r143, %r13;
	mul.wide.s32 	%rd40, %r144, 4;
	add.s64 	%rd41, %rd1, %rd40;
	ld.global.u32 	%r145, [%rd41];
	add.s32 	%r146, %r145, %r141;
	ld.global.u32 	%r147, [%rd29+8];
	add.s32 	%r148, %r146, %r147;
	ld.global.u32 	%r149, [%rd31+8];
	add.s32 	%r150, %r148, %r149;
	add.s32 	%r151, %r181, 2;
	rem.s32 	%r152, %r151, %r34;
	add.s32 	%r153, %r152, %r13;
	mul.wide.s32 	%rd42, %r153, 4;
	add.s64 	%rd43, %rd1, %rd42;
	ld.global.u32 	%r154, [%rd43];
	add.s32 	%r155, %r150, %r154;
	shr.s32 	%r156, %r155, 31;
	setp.ne.s32 	%p14, %r155, 0;
	selp.u32 	%r157, 1, 0, %p14;
	or.b32  	%r158, %r156, %r157;
	st.global.u32 	[%rd35+8], %r158;
	ld.global.u32 	%r159, [%rd25+12];
	rem.s32 	%r160, %r180, %r34;
	add.s32 	%r161, %r160, %r13;
	mul.wide.s32 	%rd44, %r161, 4;
	add.s64 	%rd45, %rd1, %rd44;
	ld.global.u32 	%r162, [%rd45];
	add.s32 	%r163, %r162, %r159;
	ld.global.u32 	%r164, [%rd29+12];
	add.s32 	%r165, %r163, %r164;
	ld.global.u32 	%r166, [%rd31+12];
	add.s32 	%r167, %r165, %r166;
	rem.s32 	%r168, %r115, %r34;
	add.s32 	%r169, %r168, %r13;
	mul.wide.s32 	%rd46, %r169, 4;
	add.s64 	%rd47, %rd1, %rd46;
	ld.global.u32 	%r170, [%rd47];
	add.s32 	%r171, %r167, %r170;
	shr.s32 	%r172, %r171, 31;
	setp.ne.s32 	%p15, %r171, 0;
	selp.u32 	%r173, 1, 0, %p15;
	or.b32  	%r174, %r172, %r173;
	st.global.u32 	[%rd35+12], %r174;
	add.s32 	%r181, %r181, 4;
	add.s32 	%r180, %r180, 4;
	add.s32 	%r179, %r179, 4;
	add.s32 	%r178, %r178, 4;
	add.s32 	%r177, %r177, 4;
	setp.lt.s32 	%p16, %r115, %r5;
	@%p16 bra 	$L__BB0_9;
$L__BB0_10:
	add.s32 	%r175, %r175, 1;
	setp.lt.s32 	%p17, %r175, %r6;
	@%p17 bra 	$L__BB0_2;
$L__BB0_11:
	ret;

}


// ===== COMPILED SASS (sm_100) =====

	.target	sm_100

	.elftype	@"ET_EXEC"


//--------------------- .note.nv.tkinfo           --------------------------
	.section	.note.nv.tkinfo,"",@"SHT_NOTE"
	.sectionflags	@"SHF_NOTE_NV_TKINFO"
	.tkinfo
        /*0018*/ 	.word	0x00000002
        /*0030*/ 	.string	""
        /*0030*/ 	.string	"ptxas"
        /*0030*/ 	.string	"Cuda compilation tools, release 13.0, V13.0.88"
        /*0030*/ 	.string	"Build cuda_13.0.r13.0/compiler.36424714_0"
        /*0030*/ 	.string	"-arch sm_100 -m 64 "



//--------------------- .note.nv.cuinfo           --------------------------
	.section	.note.nv.cuinfo,"",@"SHT_NOTE"
	.sectionflags	@"SHF_NOTE_NV_CUINFO"
        /*0018*/ 	.short	0x0002
        /*001a*/ 	.short	0x0064
        /*001c*/ 	.short	0x0082
	.zero		2


//--------------------- .nv.info                  --------------------------
	.section	.nv.info,"",@"SHT_CUDA_INFO"
	.align	4


	//----- nvinfo : EIATTR_REGCOUNT
	.align		4
        /*0000*/ 	.byte	0x04, 0x2f
        /*0002*/ 	.short	(.L_1 - .L_0)
	.align		4
.L_0:
        /*0004*/ 	.word	index@(_Z5IsingPiS_iii)
        /*0008*/ 	.word	0x00000028


	//----- nvinfo : EIATTR_FRAME_SIZE
	.align		4
.L_1:
        /*000c*/ 	.byte	0x04, 0x11
        /*000e*/ 	.short	(.L_3 - .L_2)
	.align		4
.L_2:
        /*0010*/ 	.word	index@($__internal_0_$__cuda_sm3x_div_rn_noftz_f32_slowpath)
        /*0014*/ 	.word	0x00000000


	//----- nvinfo : EIATTR_FRAME_SIZE
	.align		4
.L_3:
        /*0018*/ 	.byte	0x04, 0x11
        /*001a*/ 	.short	(.L_5 - .L_4)
	.align		4
.L_4:
        /*001c*/ 	.word	index@(_Z5IsingPiS_iii)
        /*0020*/ 	.word	0x00000000


	//----- nvinfo : EIATTR_MIN_STACK_SIZE
	.align		4
.L_5:
        /*0024*/ 	.byte	0x04, 0x12
        /*0026*/ 	.short	(.L_7 - .L_6)
	.align		4
.L_6:
        /*0028*/ 	.word	index@(_Z5IsingPiS_iii)
        /*002c*/ 	.word	0x00000000
.L_7:


//--------------------- .nv.compat                --------------------------
	.section	.nv.compat,"",@"SHT_CUDA_COMPAT_INFO"
	.align	4
        /*0000*/ 	.byte	0x02, 0x09, 0x00, 0x00, 0x02, 0x02, 0x01, 0x00, 0x02, 0x05, 0x05, 0x00, 0x03, 0x07, 0x01, 0x01
        /*0010*/ 	.byte	0x02, 0x03, 0x00, 0x00, 0x02, 0x06, 0x01, 0x00, 0x04, 0x0b, 0x08, 0x00, 0x01, 0x00, 0x00, 0x00
        /*0020*/ 	.byte	0x00, 0x00, 0x00, 0x00


//--------------------- .nv.info._Z5IsingPiS_iii  --------------------------
	.section	.nv.info._Z5IsingPiS_iii,"",@"SHT_CUDA_INFO"
	.sectionflags	@""
	.align	4


	//----- nvinfo : EIATTR_CUDA_API_VERSION
	.align		4
        /*0000*/ 	.byte	0x04, 0x37
        /*0002*/ 	.short	(.L_9 - .L_8)
.L_8:
        /*0004*/ 	.word	0x00000082


	//----- nvinfo : EIATTR_KPARAM_INFO
	.align		4
.L_9:
        /*0008*/ 	.byte	0x04, 0x17
        /*000a*/ 	.short	(.L_11 - .L_10)
.L_10:
        /*000c*/ 	.word	0x00000000
        /*0010*/ 	.short	0x0004
        /*0012*/ 	.short	0x0018
        /*0014*/ 	.byte	0x00, 0xf0, 0x11, 0x00


	//----- nvinfo : EIATTR_KPARAM_INFO
	.align		4
.L_11:
        /*0018*/ 	.byte	0x04, 0x17
        /*001a*/ 	.short	(.L_13 - .L_12)
.L_12:
        /*001c*/ 	.word	0x00000000
        /*0020*/ 	.short	0x0003
        /*0022*/ 	.short	0x0014
        /*0024*/ 	.byte	0x00, 0xf0, 0x11, 0x00


	//----- nvinfo : EIATTR_KPARAM_INFO
	.align		4
.L_13:
        /*0028*/ 	.byte	0x04, 0x17
        /*002a*/ 	.short	(.L_15 - .L_14)
.L_14:
        /*002c*/ 	.word	0x00000000
        /*0030*/ 	.short	0x0002
        /*0032*/ 	.short	0x0010
        /*0034*/ 	.byte	0x00, 0xf0, 0x11, 0x00


	//----- nvinfo : EIATTR_KPARAM_INFO
	.align		4
.L_15:
        /*0038*/ 	.byte	0x04, 0x17
        /*003a*/ 	.short	(.L_17 - .L_16)
.L_16:
        /*003c*/ 	.word	0x00000000
        /*0040*/ 	.short	0x0001
        /*0042*/ 	.short	0x0008
        /*0044*/ 	.byte	0x00, 0xf5, 0x21, 0x00


	//----- nvinfo : EIATTR_KPARAM_INFO
	.align		4
.L_17:
        /*0048*/ 	.byte	0x04, 0x17
        /*004a*/ 	.short	(.L_19 - .L_18)
.L_18:
        /*004c*/ 	.word	0x00000000
        /*0050*/ 	.short	0x0000
        /*0052*/ 	.short	0x0000
        /*0054*/ 	.byte	0x00, 0xf5, 0x21, 0x00


	//----- nvinfo : EIATTR_SPARSE_MMA_MASK
	.align		4
.L_19:
        /*0058*/ 	.byte	0x03, 0x50
        /*005a*/ 	.short	0x0000


	//----- nvinfo : EIATTR_MAXREG_COUNT
	.align		4
        /*005c*/ 	.byte	0x03, 0x1b
        /*005e*/ 	.short	0x00ff


	//----- nvinfo : EIATTR_MERCURY_ISA_VERSION
	.align		4
        /*0060*/ 	.byte	0x03, 0x5f
        /*0062*/ 	.short	0x0101


	//----- nvinfo : EIATTR_VRC_CTA_INIT_COUNT
	.align		4
        /*0064*/ 	.byte	0x02, 0x4a
	.zero		1
	.zero		1


	//----- nvinfo : EIATTR_EXIT_INSTR_OFFSETS
	.align		4
        /*0068*/ 	.byte	0x04, 0x1c
        /*006a*/ 	.short	(.L_21 - .L_20)


	//   ....[0]....
.L_20:
        /*006c*/ 	.word	0x00000330


	//   ....[1]....
        /*0070*/ 	.word	0x00001b50


	//----- nvinfo : EIATTR_CRS_STACK_SIZE
	.align		4
.L_21:
        /*0074*/ 	.byte	0x04, 0x1e
        /*0076*/ 	.short	(.L_23 - .L_22)
.L_22:
        /*0078*/ 	.word	0x00000000


	//----- nvinfo : EIATTR_CBANK_PARAM_SIZE
	.align		4
.L_23:
        /*007c*/ 	.byte	0x03, 0x19
        /*007e*/ 	.short	0x001c


	//----- nvinfo : EIATTR_PARAM_CBANK
	.align		4
        /*0080*/ 	.byte	0x04, 0x0a
        /*0082*/ 	.short	(.L_25 - .L_24)
	.align		4
.L_24:
        /*0084*/ 	.word	index@(.nv.constant0._Z5IsingPiS_iii)
        /*0088*/ 	.short	0x0380
        /*008a*/ 	.short	0x001c


	//----- nvinfo : EIATTR_SW_WAR
	.align		4
.L_25:
        /*008c*/ 	.byte	0x04, 0x36
        /*008e*/ 	.short	(.L_27 - .L_26)
.L_26:
        /*0090*/ 	.word	0x00000008
.L_27:


//--------------------- .nv.callgraph             --------------------------
	.section	.nv.callgraph,"",@"SHT_CUDA_CALLGRAPH"
	.align	4
	.sectionentsize	8
	.align		4
        /*0000*/ 	.word	0x00000000
	.align		4
        /*0004*/ 	.word	0xffffffff
	.align		4
        /*0008*/ 	.word	0x00000000
	.align		4
        /*000c*/ 	.word	0xfffffffe
	.align		4
        /*0010*/ 	.word	0x00000000
	.align		4
        /*0014*/ 	.word	0xfffffffd
	.align		4
        /*0018*/ 	.word	0x00000000
	.align		4
        /*001c*/ 	.word	0xfffffffc


//--------------------- .text._Z5IsingPiS_iii     --------------------------
	.section	.text._Z5IsingPiS_iii,"ax",@progbits
	.align	128
        .global         _Z5IsingPiS_iii
        .type           _Z5IsingPiS_iii,@function
        .size           _Z5IsingPiS_iii,(.L_x_16 - _Z5IsingPiS_iii)
        .other          _Z5IsingPiS_iii,@"STO_CUDA_ENTRY STV_DEFAULT"
_Z5IsingPiS_iii:
.text._Z5IsingPiS_iii:
[----:B------:R-:W-:Y:S01]  /*0000*/  LDC R1, c[0x0][0x37c] ;  /* 0x0000df00ff017b82 */ /* 0x000fe20000000800 */
[----:B------:R-:W0:Y:S07]  /*0010*/  LDCU UR4, c[0x0][0x398] ;  /* 0x00007300ff0477ac */ /* 0x000e2e0008000800 */
[----:B------:R-:W1:Y:S01]  /*0020*/  LDC.64 R6, c[0x0][0x390] ;  /* 0x0000e400ff067b82 */ /* 0x000e620000000a00 */
[----:B------:R-:W2:Y:S01]  /*0030*/  S2R R8, SR_TID.X ;  /* 0x0000000000087919 */ /* 0x000ea20000002100 */
[----:B0-----:R-:W-:-:S06]  /*0040*/  I2FP.F32.S32 R3, UR4 ;  /* 0x0000000400037c45 */ /* 0x001fcc0008201400 */
[----:B------:R-:W2:Y:S01]  /*0050*/  S2UR UR4, SR_CTAID.X ;  /* 0x00000000000479c3 */ /* 0x000ea20000002500 */
[----:B------:R-:W0:Y:S01]  /*0060*/  MUFU.RCP R2, R3 ;  /* 0x0000000300027308 */ /* 0x000e220000001000 */
[----:B-1----:R-:W-:-:S07]  /*0070*/  I2FP.F32.S32 R0, R6 ;  /* 0x0000000600007245 */ /* 0x002fce0000201400 */
[----:B------:R-:W1:Y:S01]  /*0080*/  FCHK P0, R0, R3 ;  /* 0x0000000300007302 */ /* 0x000e620000000000 */
[----:B0-----:R-:W-:-:S04]  /*0090*/  FFMA R5, -R3, R2, 1 ;  /* 0x3f80000003057423 */ /* 0x001fc80000000102 */
[----:B------:R-:W-:Y:S01]  /*00a0*/  FFMA R5, R2, R5, R2 ;  /* 0x0000000502057223 */ /* 0x000fe20000000002 */
[----:B--2---:R-:W-:-:S03]  /*00b0*/  IMAD R2, R7, UR4, R8 ;  /* 0x0000000407027c24 */ /* 0x004fc6000f8e0208 */
[----:B------:R-:W-:-:S04]  /*00c0*/  FFMA R4, R0, R5, RZ ;  /* 0x0000000500047223 */ /* 0x000fc800000000ff */
[----:B------:R-:W-:-:S04]  /*00d0*/  FFMA R6, -R3, R4, R0 ;  /* 0x0000000403067223 */ /* 0x000fc80000000100 */
[----:B------:R-:W-:Y:S01]  /*00e0*/  FFMA R6, R5, R6, R4 ;  /* 0x0000000605067223 */ /* 0x000fe20000000004 */
[----:B-1----:R-:W-:Y:S06]  /*00f0*/  @!P0 BRA `(.L_x_0) ;  /* 0x00000000000c8947 */ /* 0x002fec0003800000 */
[----:B------:R-:W-:-:S07]  /*0100*/  MOV R4, 0x120 ;  /* 0x0000012000047802 */ /* 0x000fce0000000f00 */
[----:B------:R-:W-:Y:S05]  /*0110*/  CALL.REL.NOINC `($__internal_0_$__cuda_sm3x_div_rn_noftz_f32_slowpath) ;  /* 0x0000001800907944 */ /* 0x000fea0003c00000 */
[----:B------:R-:W-:-:S07]  /*0120*/  IMAD.MOV.U32 R6, RZ, RZ, R7 ;  /* 0x000000ffff067224 */ /* 0x000fce00078e0007 */
.L_x_0:
[----:B------:R0:W1:Y:S01]  /*0130*/  F2I.CEIL.NTZ R9, R6 ;  /* 0x0000000600097305 */ /* 0x000062000020b100 */
[----:B------:R-:W2:Y:S01]  /*0140*/  LDCU UR5, c[0x0][0x390] ;  /* 0x00007200ff0577ac */ /* 0x000ea20008000800 */
[----:B0-----:R-:W-:Y:S02]  /*0150*/  IABS R6, R2 ;  /* 0x0000000200067213 */ /* 0x001fe40000000000 */
[----:B-1----:R-:W-:-:S04]  /*0160*/  IABS R3, R9 ;  /* 0x0000000900037213 */ /* 0x002fc80000000000 */
[----:B------:R-:W0:Y:S08]  /*0170*/  I2F.RP R0, R3 ;  /* 0x0000000300007306 */ /* 0x000e300000209400 */
[----:B0-----:R-:W0:Y:S02]  /*0180*/  MUFU.RCP R0, R0 ;  /* 0x0000000000007308 */ /* 0x001e240000001000 */
[----:B0-----:R-:W-:-:S06]  /*0190*/  VIADD R4, R0, 0xffffffe ;  /* 0x0ffffffe00047836 */ /* 0x001fcc0000000000 */
[----:B------:R0:W1:Y:S02]  /*01a0*/  F2I.FTZ.U32.TRUNC.NTZ R5, R4 ;  /* 0x0000000400057305 */ /* 0x000064000021f000 */
[----:B0-----:R-:W-:Y:S02]  /*01b0*/  IMAD.MOV.U32 R4, RZ, RZ, RZ ;  /* 0x000000ffff047224 */ /* 0x001fe400078e00ff */
[----:B-1----:R-:W-:-:S04]  /*01c0*/  IMAD.MOV R8, RZ, RZ, -R5 ;  /* 0x000000ffff087224 */ /* 0x002fc800078e0a05 */
[----:B------:R-:W-:Y:S01]  /*01d0*/  IMAD R7, R8, R3, RZ ;  /* 0x0000000308077224 */ /* 0x000fe200078e02ff */
[----:B------:R-:W-:-:S03]  /*01e0*/  IABS R8, R9 ;  /* 0x0000000900087213 */ /* 0x000fc60000000000 */
[----:B------:R-:W-:-:S04]  /*01f0*/  IMAD.HI.U32 R5, R5, R7, R4 ;  /* 0x0000000705057227 */ /* 0x000fc800078e0004 */
[----:B------:R-:W-:Y:S02]  /*0200*/  IMAD.MOV R0, RZ, RZ, -R8 ;  /* 0x000000ffff007224 */ /* 0x000fe400078e0a08 */
[----:B------:R-:W-:-:S04]  /*0210*/  IMAD.HI.U32 R5, R5, R6, RZ ;  /* 0x0000000605057227 */ /* 0x000fc800078e00ff */
[----:B------:R-:W-:Y:S02]  /*0220*/  IMAD R0, R5, R0, R6 ;  /* 0x0000000005007224 */ /* 0x000fe400078e0206 */
[----:B------:R-:W0:Y:S03]  /*0230*/  LDC R6, c[0x0][0x398] ;  /* 0x0000e600ff067b82 */ /* 0x000e260000000800 */
[----:B------:R-:W-:-:S13]  /*0240*/  ISETP.GT.U32.AND P1, PT, R3, R0, PT ;  /* 0x000000000300720c */ /* 0x000fda0003f24070 */
[----:B------:R-:W-:Y:S02]  /*0250*/  @!P1 IMAD.IADD R0, R0, 0x1, -R3 ;  /* 0x0000000100009824 */ /* 0x000fe400078e0a03 */
[----:B------:R-:W-:Y:S01]  /*0260*/  @!P1 VIADD R5, R5, 0x1 ;  /* 0x0000000105059836 */ /* 0x000fe20000000000 */
[----:B------:R-:W-:Y:S02]  /*0270*/  ISETP.NE.AND P1, PT, R9, RZ, PT ;  /* 0x000000ff0900720c */ /* 0x000fe40003f25270 */
[----:B------:R-:W-:Y:S02]  /*0280*/  ISETP.GE.U32.AND P0, PT, R0, R3, PT ;  /* 0x000000030000720c */ /* 0x000fe40003f06070 */
[----:B------:R-:W-:-:S04]  /*0290*/  LOP3.LUT R0, R2, R9, RZ, 0x3c, !PT ;  /* 0x0000000902007212 */ /* 0x000fc800078e3cff */
[----:B------:R-:W-:-:S07]  /*02a0*/  ISETP.GE.AND P2, PT, R0, RZ, PT ;  /* 0x000000ff0000720c */ /* 0x000fce0003f46270 */
[----:B------:R-:W-:-:S06]  /*02b0*/  @P0 IADD3 R5, PT, PT, R5, 0x1, RZ ;  /* 0x0000000105050810 */ /* 0x000fcc0007ffe0ff */
[----:B------:R-:W-:Y:S01]  /*02c0*/  @!P2 IMAD.MOV R5, RZ, RZ, -R5 ;  /* 0x000000ffff05a224 */ /* 0x000fe200078e0a05 */
[----:B------:R-:W-:-:S05]  /*02d0*/  @!P1 LOP3.LUT R5, RZ, R9, RZ, 0x33, !PT ;  /* 0x00000009ff059212 */ /* 0x000fca00078e33ff */
[----:B0-----:R-:W-:Y:S02]  /*02e0*/  IMAD R0, R5, R6, RZ ;  /* 0x0000000605007224 */ /* 0x001fe400078e02ff */
[----:B------:R-:W-:-:S03]  /*02f0*/  IMAD.MOV R5, RZ, RZ, -R5 ;  /* 0x000000ffff057224 */ /* 0x000fc600078e0a05 */
[----:B--2---:R-:W-:Y:S01]  /*0300*/  ISETP.GE.AND P0, PT, R0, UR5, PT ;  /* 0x0000000500007c0c */ /* 0x004fe2000bf06270 */
[----:B------:R-:W-:-:S03]  /*0310*/  IMAD R2, R9, R5, R2 ;  /* 0x0000000509027224 */ /* 0x000fc600078e0202 */
[----:B------:R-:W-:-:S13]  /*0320*/  ISETP.LT.OR P0, PT, R6, 0x1, P0 ;  /* 0x000000010600780c */ /* 0x000fda0000701670 */
[----:B------:R-:W-:Y:S05]  /*0330*/  @P0 EXIT ;  /* 0x000000000000094d */ /* 0x000fea0003800000 */
[-C--:B------:R-:W-:Y:S01]  /*0340*/  IMAD R2, R2, R6.reuse, RZ ;  /* 0x0000000602027224 */ /* 0x080fe200078e02ff */
[----:B------:R-:W0:Y:S03]  /*0350*/  LDCU.64 UR6, c[0x0][0x358] ;  /* 0x00006b00ff0677ac */ /* 0x000e260008000a00 */
[C---:B------:R-:W-:Y:S01]  /*0360*/  VIADD R4, R2.reuse, 0x1 ;  /* 0x0000000102047836 */ /* 0x040fe20000000000 */
[----:B------:R-:W-:Y:S01]  /*0370*/  VIADDMNMX R3, R2, R6, UR5, PT ;  /* 0x0000000502037e46 */ /* 0x000fe2000b800106 */
[----:B------:R-:W-:-:S03]  /*0380*/  UIADD3 UR4, UPT, UPT, UR5, -0x1, URZ ;  /* 0xffffffff05047890 */ /* 0x000fc6000fffe0ff */
[----:B------:R-:W-:-:S05]  /*0390*/  VIMNMX R5, PT, PT, R3, R4, !PT ;  /* 0x0000000403057248 */ /* 0x000fca0007fe0100 */
[----:B------:R-:W-:-:S05]  /*03a0*/  IMAD.IADD R5, R2, 0x1, -R5 ;  /* 0x0000000102057824 */ /* 0x000fca00078e0a05 */
[----:B------:R-:W-:Y:S01]  /*03b0*/  ISETP.GT.U32.AND P0, PT, R5, -0x4, PT ;  /* 0xfffffffc0500780c */ /* 0x000fe20003f04070 */
[----:B------:R-:W-:-:S05]  /*03c0*/  IMAD.MOV.U32 R5, RZ, RZ, R0 ;  /* 0x000000ffff057224 */ /* 0x000fca00078e0000 */
[----:B0-----:R-:W-:-:S07]  /*03d0*/  VIADDMNMX R6, R5, R6, UR5, PT ;  /* 0x0000000505067e46 */ /* 0x001fce000b800106 */
.L_x_6:
[----:B0-----:R-:W0:Y:S01]  /*03e0*/  LDC R0, c[0x0][0x390] ;  /* 0x0000e400ff007b82 */ /* 0x001e220000000800 */
[----:B------:R-:W-:Y:S01]  /*03f0*/  BSSY.RECONVERGENT B0, `(.L_x_1) ;  /* 0x0000172000007945 */ /* 0x000fe20003800200 */
[----:B0-----:R-:W-:-:S13]  /*0400*/  ISETP.GE.AND P1, PT, R2, R0, PT ;  /* 0x000000000200720c */ /* 0x001fda0003f26270 */
[----:B------:R-:W-:Y:S05]  /*0410*/  @P1 BRA `(.L_x_2) ;  /* 0x0000001400bc1947 */ /* 0x000fea0003800000 */
[-C--:B------:R-:W-:Y:S01]  /*0420*/  IABS R9, R0.reuse ;  /* 0x0000000000097213 */ /* 0x080fe20000000000 */
[C---:B------:R-:W-:Y:S01]  /*0430*/  VIADD R12, R5.reuse, 0x1 ;  /* 0x00000001050c7836 */ /* 0x040fe20000000000 */
[----:B------:R-:W-:Y:S01]  /*0440*/  IADD3 R8, PT, PT, R5, UR4, RZ ;  /* 0x0000000405087c10 */ /* 0x000fe2000fffe0ff */
[----:B------:R-:W-:Y:S01]  /*0450*/  BSSY.RECONVERGENT B1, `(.L_x_3) ;  /* 0x00000ac000017945 */ /* 0x000fe20003800200 */
[----:B------:R-:W0:Y:S01]  /*0460*/  I2F.RP R7, R9 ;  /* 0x0000000900077306 */ /* 0x000e220000209400 */
[----:B------:R-:W-:Y:S01]  /*0470*/  LOP3.LUT R24, RZ, R0, RZ, 0x33, !PT ;  /* 0x00000000ff187212 */ /* 0x000fe200078e33ff */
[----:B------:R-:W-:Y:S01]  /*0480*/  IMAD.MOV.U32 R29, RZ, RZ, R2 ;  /* 0x000000ffff1d7224 */ /* 0x000fe200078e0002 */
[----:B------:R-:W-:Y:S02]  /*0490*/  IABS R16, R12 ;  /* 0x0000000c00107213 */ /* 0x000fe40000000000 */
[----:B------:R-:W-:-:S03]  /*04a0*/  ISETP.GE.AND P4, PT, R12, RZ, PT ;  /* 0x000000ff0c00720c */ /* 0x000fc60003f86270 */
[----:B0-----:R-:W0:Y:S02]  /*04b0*/  MUFU.RCP R7, R7 ;  /* 0x0000000700077308 */ /* 0x001e240000001000 */
[----:B0-----:R-:W-:-:S06]  /*04c0*/  VIADD R10, R7, 0xffffffe ;  /* 0x0ffffffe070a7836 */ /* 0x001fcc0000000000 */
[----:B------:R0:W1:Y:S02]  /*04d0*/  F2I.FTZ.U32.TRUNC.NTZ R11, R10 ;  /* 0x0000000a000b7305 */ /* 0x000064000021f000 */
[----:B0-----:R-:W-:Y:S02]  /*04e0*/  IMAD.MOV.U32 R10, RZ, RZ, RZ ;  /* 0x000000ffff0a7224 */ /* 0x001fe400078e00ff */
[----:B-1----:R-:W-:-:S04]  /*04f0*/  IMAD.MOV R14, RZ, RZ, -R11 ;  /* 0x000000ffff0e7224 */ /* 0x002fc800078e0a0b */
[----:B------:R-:W-:Y:S01]  /*0500*/  IMAD R13, R14, R9, RZ ;  /* 0x000000090e0d7224 */ /* 0x000fe200078e02ff */
[----:B------:R-:W-:-:S03]  /*0510*/  IABS R14, R8 ;  /* 0x00000008000e7213 */ /* 0x000fc60000000000 */
[----:B------:R-:W-:-:S06]  /*0520*/  IMAD.HI.U32 R7, R11, R13, R10 ;  /* 0x0000000d0b077227 */ /* 0x000fcc00078e000a */
[----:B------:R-:W-:-:S04]  /*0530*/  IMAD.HI.U32 R10, R7, R14, RZ ;  /* 0x0000000e070a7227 */ /* 0x000fc800078e00ff */
[----:B------:R-:W-:-:S04]  /*0540*/  IMAD.HI.U32 R11, R7, R16, RZ ;  /* 0x00000010070b7227 */ /* 0x000fc800078e00ff */
[----:B------:R-:W-:Y:S02]  /*0550*/  IMAD.MOV R10, RZ, RZ, -R10 ;  /* 0x000000ffff0a7224 */ /* 0x000fe400078e0a0a */
[----:B------:R-:W-:Y:S02]  /*0560*/  IMAD.MOV R11, RZ, RZ, -R11 ;  /* 0x000000ffff0b7224 */ /* 0x000fe400078e0a0b */
[C---:B------:R-:W-:Y:S02]  /*0570*/  IMAD R10, R9.reuse, R10, R14 ;  /* 0x0000000a090a7224 */ /* 0x040fe400078e020e */
[----:B------:R-:W-:Y:S01]  /*0580*/  IMAD R14, R9, R11, R16 ;  /* 0x0000000b090e7224 */ /* 0x000fe200078e0210 */
[----:B------:R-:W-:Y:S02]  /*0590*/  VIMNMX R11, PT, PT, R3, R4, !PT ;  /* 0x00000004030b7248 */ /* 0x000fe40007fe0100 */
[C---:B------:R-:W-:Y:S02]  /*05a0*/  ISETP.GT.U32.AND P1, PT, R9.reuse, R10, PT ;  /* 0x0000000a0900720c */ /* 0x040fe40003f24070 */
[----:B------:R-:W-:-:S11]  /*05b0*/  ISETP.GT.U32.AND P2, PT, R9, R14, PT ;  /* 0x0000000e0900720c */ /* 0x000fd60003f44070 */
[--C-:B------:R-:W-:Y:S02]  /*05c0*/  @!P1 IMAD.IADD R10, R10, 0x1, -R9.reuse ;  /* 0x000000010a0a9824 */ /* 0x100fe400078e0a09 */
[----:B------:R-:W-:Y:S01]  /*05d0*/  @!P2 IMAD.IADD R14, R14, 0x1, -R9 ;  /* 0x000000010e0ea824 */ /* 0x000fe200078e0a09 */
[----:B------:R-:W-:Y:S01]  /*05e0*/  ISETP.GE.AND P2, PT, R8, RZ, PT ;  /* 0x000000ff0800720c */ /* 0x000fe20003f46270 */
[----:B------:R-:W-:Y:S01]  /*05f0*/  IMAD.IADD R8, R11, 0x1, -R2 ;  /* 0x000000010b087824 */ /* 0x000fe200078e0a02 */
[C---:B------:R-:W-:Y:S02]  /*0600*/  ISETP.GT.U32.AND P1, PT, R9.reuse, R10, PT ;  /* 0x0000000a0900720c */ /* 0x040fe40003f24070 */
[----:B------:R-:W-:Y:S02]  /*0610*/  ISETP.GT.U32.AND P3, PT, R9, R14, PT ;  /* 0x0000000e0900720c */ /* 0x000fe40003f64070 */
[----:B------:R-:W-:-:S09]  /*0620*/  LOP3.LUT R8, R8, 0x3, RZ, 0xc0, !PT ;  /* 0x0000000308087812 */ /* 0x000fd200078ec0ff */
[----:B------:R-:W-:Y:S02]  /*0630*/  @!P1 IADD3 R10, PT, PT, R10, -R9, RZ ;  /* 0x800000090a0a9210 */ /* 0x000fe40007ffe0ff */
[----:B------:R-:W-:Y:S01]  /*0640*/  @!P3 IMAD.IADD R14, R14, 0x1, -R9 ;  /* 0x000000010e0eb824 */ /* 0x000fe200078e0a09 */
[----:B------:R-:W-:Y:S02]  /*0650*/  ISETP.NE.AND P3, PT, R8, RZ, PT ;  /* 0x000000ff0800720c */ /* 0x000fe40003f65270 */
[----:B------:R-:W-:Y:S01]  /*0660*/  @!P2 IMAD.MOV R10, RZ, RZ, -R10 ;  /* 0x000000ffff0aa224 */ /* 0x000fe200078e0a0a */
[----:B------:R-:W-:Y:S01]  /*0670*/  ISETP.NE.AND P1, PT, R0, RZ, PT ;  /* 0x000000ff0000720c */ /* 0x000fe20003f25270 */
[----:B------:R-:W-:-:S03]  /*0680*/  @!P4 IMAD.MOV R14, RZ, RZ, -R14 ;  /* 0x000000ffff0ec224 */ /* 0x000fc600078e0a0e */
[C---:B------:R-:W-:Y:S02]  /*0690*/  SEL R25, R24.reuse, R10, !P1 ;  /* 0x0000000a18197207 */ /* 0x040fe40004800000 */
[----:B------:R-:W-:-:S04]  /*06a0*/  SEL R27, R24, R14, !P1 ;  /* 0x0000000e181b7207 */ /* 0x000fc80004800000 */
[----:B------:R-:W-:Y:S05]  /*06b0*/  @!P3 BRA `(.L_x_4) ;  /* 0x000000080014b947 */ /* 0x000fea0003800000 */
[----:B------:R-:W-:Y:S01]  /*06c0*/  VIADD R26, R2, UR4 ;  /* 0x00000004021a7c36 */ /* 0x000fe20008000000 */
[----:B------:R-:W-:Y:S01]  /*06d0*/  IABS R14, R4 ;  /* 0x00000004000e7213 */ /* 0x000fe20000000000 */
[-CC-:B------:R-:W-:Y:S01]  /*06e0*/  IMAD R13, R25, R0.reuse, R2.reuse ;  /* 0x00000000190d7224 */ /* 0x180fe200078e0202 */
[----:B------:R-:W0:Y:S01]  /*06f0*/  LDC.64 R18, c[0x0][0x388] ;  /* 0x0000e200ff127b82 */ /* 0x000e220000000a00 */
[--C-:B------:R-:W-:Y:S01]  /*0700*/  IMAD R29, R5, R0, R2.reuse ;  /* 0x00000000051d7224 */ /* 0x100fe200078e0202 */
[----:B------:R-:W-:Y:S01]  /*0710*/  IABS R12, R26 ;  /* 0x0000001a000c7213 */ /* 0x000fe20000000000 */
[----:B------:R-:W-:-:S04]  /*0720*/  IMAD R17, R27, R0, R2 ;  /* 0x000000001b117224 */ /* 0x000fc800078e0202 */
[----:B------:R-:W-:-:S04]  /*0730*/  IMAD.HI.U32 R10, R7, R12, RZ ;  /* 0x0000000c070a7227 */ /* 0x000fc800078e00ff */
[----:B------:R-:W-:Y:S02]  /*0740*/  IMAD.MOV R11, RZ, RZ, -R10 ;  /* 0x000000ffff0b7224 */ /* 0x000fe400078e0a0a */
[----:B------:R-:W-:-:S04]  /*0750*/  IMAD.HI.U32 R10, R7, R14, RZ ;  /* 0x0000000e070a7227 */ /* 0x000fc800078e00ff */
[----:B------:R-:W-:Y:S02]  /*0760*/  IMAD R12, R9, R11, R12 ;  /* 0x0000000b090c7224 */ /* 0x000fe400078e020c */
[----:B------:R-:W-:-:S03]  /*0770*/  IMAD.MOV R10, RZ, RZ, -R10 ;  /* 0x000000ffff0a7224 */ /* 0x000fc600078e0a0a */
[C---:B------:R-:W-:Y:S01]  /*0780*/  ISETP.GT.U32.AND P2, PT, R9.reuse, R12, PT ;  /* 0x0000000c0900720c */ /* 0x040fe20003f44070 */
[C---:B------:R-:W-:Y:S02]  /*0790*/  IMAD R14, R9.reuse, R10, R14 ;  /* 0x0000000a090e7224 */ /* 0x040fe400078e020e */
[----:B------:R-:W1:Y:S03]  /*07a0*/  LDC.64 R10, c[0x0][0x380] ;  /* 0x0000e000ff0a7b82 */ /* 0x000e660000000a00 */
[----:B------:R-:W-:-:S07]  /*07b0*/  ISETP.GT.U32.AND P3, PT, R9, R14, PT ;  /* 0x0000000e0900720c */ /* 0x000fce0003f64070 */
[----:B------:R-:W-:-:S04]  /*07c0*/  @!P2 IADD3 R12, PT, PT, R12, -R9, RZ ;  /* 0x800000090c0ca210 */ /* 0x000fc80007ffe0ff */
[----:B------:R-:W-:Y:S02]  /*07d0*/  ISETP.GT.U32.AND P2, PT, R9, R12, PT ;  /* 0x0000000c0900720c */ /* 0x000fe40003f44070 */
[----:B------:R-:W-:Y:S01]  /*07e0*/  @!P3 IMAD.IADD R14, R14, 0x1, -R9 ;  /* 0x000000010e0eb824 */ /* 0x000fe200078e0a09 */
[----:B------:R-:W-:-:S04]  /*07f0*/  ISETP.GE.AND P3, PT, R26, RZ, PT ;  /* 0x000000ff1a00720c */ /* 0x000fc80003f66270 */
[----:B------:R-:W-:-:S06]  /*0800*/  ISETP.GT.U32.AND P4, PT, R9, R14, PT ;  /* 0x0000000e0900720c */ /* 0x000fcc0003f84070 */
[----:B------:R-:W-:Y:S01]  /*0810*/  @!P2 IMAD.IADD R12, R12, 0x1, -R9 ;  /* 0x000000010c0ca824 */ /* 0x000fe200078e0a09 */
[----:B------:R-:W-:-:S03]  /*0820*/  ISETP.GE.AND P2, PT, R4, RZ, PT ;  /* 0x000000ff0400720c */ /* 0x000fc60003f46270 */
[----:B------:R-:W-:-:S03]  /*0830*/  @!P3 IMAD.MOV R12, RZ, RZ, -R12 ;  /* 0x000000ffff0cb224 */ /* 0x000fc600078e0a0c */
[----:B------:R-:W-:Y:S02]  /*0840*/  @!P4 IMAD.IADD R14, R14, 0x1, -R9 ;  /* 0x000000010e0ec824 */ /* 0x000fe400078e0a09 */
[----:B------:R-:W-:-:S05]  /*0850*/  SEL R12, R24, R12, !P1 ;  /* 0x0000000c180c7207 */ /* 0x000fca0004800000 */
[----:B------:R-:W-:Y:S02]  /*0860*/  @!P2 IMAD.MOV R14, RZ, RZ, -R14 ;  /* 0x000000ffff0ea224 */ /* 0x000fe400078e0a0e */
[----:B------:R-:W-:Y:S02]  /*0870*/  IMAD R23, R5, R0, R12 ;  /* 0x0000000005177224 */ /* 0x000fe400078e020c */
[----:B-1----:R-:W-:Y:S01]  /*0880*/  IMAD.WIDE R12, R13, 0x4, R10 ;  /* 0x000000040d0c7825 */ /* 0x002fe200078e020a */
[----:B------:R-:W-:-:S03]  /*0890*/  SEL R14, R24, R14, !P1 ;  /* 0x0000000e180e7207 */ /* 0x000fc60004800000 */
[----:B------:R-:W-:Y:S01]  /*08a0*/  IMAD.WIDE R22, R23, 0x4, R10 ;  /* 0x0000000417167825 */ /* 0x000fe200078e020a */
[----:B------:R-:W2:Y:S03]  /*08b0*/  LDG.E R28, desc[UR6][R12.64] ;  /* 0x000000060c1c7981 */ /* 0x000ea6000c1e1900 */
[----:B------:R-:W-:Y:S02]  /*08c0*/  IMAD R21, R5, R0, R14 ;  /* 0x0000000005157224 */ /* 0x000fe400078e020e */
[--C-:B------:R-:W-:Y:S01]  /*08d0*/  IMAD.WIDE R14, R29, 0x4, R10.reuse ;  /* 0x000000041d0e7825 */ /* 0x100fe200078e020a */
[----:B------:R-:W2:Y:S03]  /*08e0*/  LDG.E R22, desc[UR6][R22.64] ;  /* 0x0000000616167981 */ /* 0x000ea6000c1e1900 */
[--C-:B------:R-:W-:Y:S01]  /*08f0*/  IMAD.WIDE R20, R21, 0x4, R10.reuse ;  /* 0x0000000415147825 */ /* 0x100fe200078e020a */
[----:B------:R-:W2:Y:S03]  /*0900*/  LDG.E R31, desc[UR6][R14.64] ;  /* 0x000000060e1f7981 */ /* 0x000ea6000c1e1900 */
[----:B------:R-:W-:-:S02]  /*0910*/  IMAD.WIDE R16, R17, 0x4, R10 ;  /* 0x0000000411107825 */ /* 0x000fc400078e020a */
[----:B------:R-:W3:Y:S04]  /*0920*/  LDG.E R20, desc[UR6][R20.64] ;  /* 0x0000000614147981 */ /* 0x000ee8000c1e1900 */
[----:B------:R-:W3:Y:S01]  /*0930*/  LDG.E R30, desc[UR6][R16.64] ;  /* 0x00000006101e7981 */ /* 0x000ee2000c1e1900 */
[----:B0-----:R-:W-:-:S04]  /*0940*/  IMAD.WIDE R18, R29, 0x4, R18 ;  /* 0x000000041d127825 */ /* 0x001fc800078e0212 */
[----:B------:R-:W-:Y:S01]  /*0950*/  IMAD.MOV.U32 R29, RZ, RZ, R4 ;  /* 0x000000ffff1d7224 */ /* 0x000fe200078e0004 */
[----:B--2---:R-:W-:-:S04]  /*0960*/  IADD3 R31, PT, PT, R31, R22, R28 ;  /* 0x000000161f1f7210 */ /* 0x004fc80007ffe01c */
[----:B---3--:R-:W-:-:S04]  /*0970*/  IADD3 R28, PT, PT, R20, R31, R30 ;  /* 0x0000001f141c7210 */ /* 0x008fc80007ffe01e */
[----:B------:R-:W-:Y:S02]  /*0980*/  ISETP.NE.AND P2, PT, R28, RZ, PT ;  /* 0x000000ff1c00720c */ /* 0x000fe40003f45270 */
[----:B------:R-:W-:Y:S02]  /*0990*/  SHF.R.S32.HI R28, RZ, 0x1f, R28 ;  /* 0x0000001fff1c7819 */ /* 0x000fe4000001141c */
[----:B------:R-:W-:-:S04]  /*09a0*/  SEL R23, RZ, 0x1, !P2 ;  /* 0x00000001ff177807 */ /* 0x000fc80005000000 */
[----:B------:R-:W-:-:S05]  /*09b0*/  LOP3.LUT R23, R28, R23, RZ, 0xfc, !PT ;  /* 0x000000171c177212 */ /* 0x000fca00078efcff */
[----:B------:R0:W-:Y:S01]  /*09c0*/  STG.E desc[UR6][R18.64], R23 ;  /* 0x0000001712007986 */ /* 0x0001e2000c101906 */
[----:B------:R-:W-:-:S13]  /*09d0*/  ISETP.NE.AND P2, PT, R8, 0x1, PT ;  /* 0x000000010800780c */ /* 0x000fda0003f45270 */
[----:B0-----:R-:W-:Y:S05]  /*09e0*/  @!P2 BRA `(.L_x_4) ;  /* 0x000000040048a947 */ /* 0x001fea0003800000 */
[C---:B------:R-:W-:Y:S01]  /*09f0*/  IMAD.IADD R23, R2.reuse, 0x1, R0 ;  /* 0x0000000102177824 */ /* 0x040fe200078e0200 */
[----:B------:R-:W-:Y:S01]  /*0a00*/  IADD3 R29, PT, PT, R2, 0x2, RZ ;  /* 0x00000002021d7810 */ /* 0x000fe20007ffe0ff */
[----:B------:R-:W2:Y:S03]  /*0a10*/  LDG.E R31, desc[UR6][R14.64+0x4] ;  /* 0x000004060e1f7981 */ /* 0x000ea6000c1e1900 */
[----:B------:R-:W-:Y:S01]  /*0a20*/  IABS R22, R23 ;  /* 0x0000001700167213 */ /* 0x000fe20000000000 */
[----:B------:R-:W3:Y:S01]  /*0a30*/  LDG.E R30, desc[UR6][R16.64+0x4] ;  /* 0x00000406101e7981 */ /* 0x000ee2000c1e1900 */
[----:B------:R-:W-:Y:S02]  /*0a40*/  IABS R28, R29 ;  /* 0x0000001d001c7213 */ /* 0x000fe40000000000 */
[----:B------:R-:W-:Y:S01]  /*0a50*/  ISETP.GE.AND P5, PT, R29, RZ, PT ;  /* 0x000000ff1d00720c */ /* 0x000fe20003fa6270 */
[----:B------:R-:W-:-:S04]  /*0a60*/  IMAD.HI.U32 R20, R7, R22, RZ ;  /* 0x0000001607147227 */ /* 0x000fc800078e00ff */
[----:B------:R-:W-:-:S04]  /*0a70*/  IMAD.HI.U32 R21, R7, R28, RZ ;  /* 0x0000001c07157227 */ /* 0x000fc800078e00ff */
[----:B------:R-:W-:Y:S02]  /*0a80*/  IMAD.MOV R20, RZ, RZ, -R20 ;  /* 0x000000ffff147224 */ /* 0x000fe400078e0a14 */
[----:B------:R-:W-:Y:S02]  /*0a90*/  IMAD.MOV R21, RZ, RZ, -R21 ;  /* 0x000000ffff157224 */ /* 0x000fe400078e0a15 */
[C---:B------:R-:W-:Y:S02]  /*0aa0*/  IMAD R20, R9.reuse, R20, R22 ;  /* 0x0000001409147224 */ /* 0x040fe400078e0216 */
[C---:B------:R-:W-:Y:S02]  /*0ab0*/  IMAD R22, R9.reuse, R21, R28 ;  /* 0x0000001509167224 */ /* 0x040fe400078e021c */
[----:B------:R-:W2:Y:S01]  /*0ac0*/  LDG.E R28, desc[UR6][R12.64+0x4] ;  /* 0x000004060c1c7981 */ /* 0x000ea2000c1e1900 */
[C---:B------:R-:W-:Y:S02]  /*0ad0*/  ISETP.GT.U32.AND P2, PT, R9.reuse, R20, PT ;  /* 0x000000140900720c */ /* 0x040fe40003f44070 */
[----:B------:R-:W-:-:S11]  /*0ae0*/  ISETP.GT.U32.AND P3, PT, R9, R22, PT ;  /* 0x000000160900720c */ /* 0x000fd60003f64070 */
[--C-:B------:R-:W-:Y:S02]  /*0af0*/  @!P2 IMAD.IADD R20, R20, 0x1, -R9.reuse ;  /* 0x000000011414a824 */ /* 0x100fe400078e0a09 */
[----:B------:R-:W-:Y:S01]  /*0b00*/  @!P3 IMAD.IADD R22, R22, 0x1, -R9 ;  /* 0x000000011616b824 */ /* 0x000fe200078e0a09 */
[----:B------:R-:W-:Y:S02]  /*0b10*/  ISETP.GE.AND P3, PT, R23, RZ, PT ;  /* 0x000000ff1700720c */ /* 0x000fe40003f66270 */
[C---:B------:R-:W-:Y:S02]  /*0b20*/  ISETP.GT.U32.AND P2, PT, R9.reuse, R20, PT ;  /* 0x000000140900720c */ /* 0x040fe40003f44070 */
[----:B------:R-:W-:-:S11]  /*0b30*/  ISETP.GT.U32.AND P4, PT, R9, R22, PT ;  /* 0x000000160900720c */ /* 0x000fd60003f84070 */
[--C-:B------:R-:W-:Y:S02]  /*0b40*/  @!P2 IMAD.IADD R20, R20, 0x1, -R9.reuse ;  /* 0x000000011414a824 */ /* 0x100fe400078e0a09 */
[----:B------:R-:W-:Y:S02]  /*0b50*/  @!P4 IMAD.IADD R22, R22, 0x1, -R9 ;  /* 0x000000011616c824 */ /* 0x000fe400078e0a09 */
[----:B------:R-:W-:-:S03]  /*0b60*/  @!P3 IMAD.MOV R20, RZ, RZ, -R20 ;  /* 0x000000ffff14b224 */ /* 0x000fc600078e0a14 */
[----:B------:R-:W-:Y:S02]  /*0b70*/  @!P5 IADD3 R22, PT, PT, -R22, RZ, RZ ;  /* 0x000000ff1616d210 */ /* 0x000fe40007ffe1ff */
[C---:B------:R-:W-:Y:S02]  /*0b80*/  SEL R20, R24.reuse, R20, !P1 ;  /* 0x0000001418147207 */ /* 0x040fe40004800000 */
[----:B------:R-:W-:-:S03]  /*0b90*/  SEL R22, R24, R22, !P1 ;  /* 0x0000001618167207 */ /* 0x000fc60004800000 */
[CC--:B------:R-:W-:Y:S02]  /*0ba0*/  IMAD R21, R5.reuse, R0.reuse, R20 ;  /* 0x0000000005157224 */ /* 0x0c0fe400078e0214 */
[----:B------:R-:W-:Y:S02]  /*0bb0*/  IMAD R23, R5, R0, R22 ;  /* 0x0000000005177224 */ /* 0x000fe400078e0216 */
[----:B------:R-:W-:-:S04]  /*0bc0*/  IMAD.WIDE R20, R21, 0x4, R10 ;  /* 0x0000000415147825 */ /* 0x000fc800078e020a */
[----:B------:R-:W-:Y:S02]  /*0bd0*/  IMAD.WIDE R22, R23, 0x4, R10 ;  /* 0x0000000417167825 */ /* 0x000fe400078e020a */
[----:B------:R-:W2:Y:S04]  /*0be0*/  LDG.E R20, desc[UR6][R20.64] ;  /* 0x0000000614147981 */ /* 0x000ea8000c1e1900 */
[----:B------:R-:W3:Y:S01]  /*0bf0*/  LDG.E R22, desc[UR6][R22.64] ;  /* 0x0000000616167981 */ /* 0x000ee2000c1e1900 */
        /* <DEDUP_REMOVED lines=9> */
[----:B------:R-:W-:Y:S01]  /*0c90*/  VIADD R26, R26, 0x2 ;  /* 0x000000021a1a7836 */ /* 0x000fe20000000000 */
[----:B------:R-:W2:Y:S01]  /*0ca0*/  LDG.E R12, desc[UR6][R12.64+0x8] ;  /* 0x000008060c0c7981 */ /* 0x000ea2000c1e1900 */
[----:B------:R-:W-:-:S03]  /*0cb0*/  VIADD R29, R2, 0x3 ;  /* 0x00000003021d7836 */ /* 0x000fc60000000000 */
[----:B------:R-:W-:Y:S01]  /*0cc0*/  IABS R22, R26 ;  /* 0x0000001a00167213 */ /* 0x000fe20000000000 */
[----:B------:R-:W2:Y:S01]  /*0cd0*/  LDG.E R15, desc[UR6][R14.64+0x8] ;  /* 0x000008060e0f7981 */ /* 0x000ea2000c1e1900 */
[----:B------:R-:W-:Y:S02]  /*0ce0*/  IABS R28, R29 ;  /* 0x0000001d001c7213 */ /* 0x000fe40000000000 */
[----:B------:R-:W-:Y:S01]  /*0cf0*/  ISETP.GE.AND P5, PT, R29, RZ, PT ;  /* 0x000000ff1d00720c */ /* 0x000fe20003fa6270 */
[----:B------:R-:W-:-:S04]  /*0d00*/  IMAD.HI.U32 R8, R7, R22, RZ ;  /* 0x0000001607087227 */ /* 0x000fc800078e00ff */
[----:B------:R-:W-:-:S04]  /*0d10*/  IMAD.HI.U32 R20, R7, R28, RZ ;  /* 0x0000001c07147227 */ /* 0x000fc800078e00ff */
[----:B------:R-:W-:Y:S02]  /*0d20*/  IMAD.MOV R8, RZ, RZ, -R8 ;  /* 0x000000ffff087224 */ /* 0x000fe400078e0a08 */
[----:B------:R-:W-:Y:S02]  /*0d30*/  IMAD.MOV R20, RZ, RZ, -R20 ;  /* 0x000000ffff147224 */ /* 0x000fe400078e0a14 */
[C---:B------:R-:W-:Y:S02]  /*0d40*/  IMAD R8, R9.reuse, R8, R22 ;  /* 0x0000000809087224 */ /* 0x040fe400078e0216 */
[----:B------:R-:W-:-:S03]  /*0d50*/  IMAD R20, R9, R20, R28 ;  /* 0x0000001409147224 */ /* 0x000fc600078e021c */
[C---:B------:R-:W-:Y:S02]  /*0d60*/  ISETP.GT.U32.AND P2, PT, R9.reuse, R8, PT ;  /* 0x000000080900720c */ /* 0x040fe40003f44070 */
[----:B------:R-:W-:-:S11]  /*0d70*/  ISETP.GT.U32.AND P3, PT, R9, R20, PT ;  /* 0x000000140900720c */ /* 0x000fd60003f64070 */
[--C-:B------:R-:W-:Y:S02]  /*0d80*/  @!P2 IMAD.IADD R8, R8, 0x1, -R9.reuse ;  /* 0x000000010808a824 */ /* 0x100fe400078e0a09 */
[----:B------:R-:W-:Y:S01]  /*0d90*/  @!P3 IMAD.IADD R20, R20, 0x1, -R9 ;  /* 0x000000011414b824 */ /* 0x000fe200078e0a09 */
[----:B------:R-:W-:Y:S02]  /*0da0*/  ISETP.GE.AND P3, PT, R26, RZ, PT ;  /* 0x000000ff1a00720c */ /* 0x000fe40003f66270 */
[C---:B------:R-:W-:Y:S02]  /*0db0*/  ISETP.GT.U32.AND P2, PT, R9.reuse, R8, PT ;  /* 0x000000080900720c */ /* 0x040fe40003f44070 */
[----:B------:R-:W-:-:S11]  /*0dc0*/  ISETP.GT.U32.AND P4, PT, R9, R20, PT ;  /* 0x000000140900720c */ /* 0x000fd60003f84070 */
[----:B------:R-:W-:Y:S02]  /*0dd0*/  @!P2 IMAD.IADD R8, R8, 0x1, -R9 ;  /* 0x000000010808a824 */ /* 0x000fe400078e0a09 */
[----:B------:R-:W-:Y:S02]  /*0de0*/  @!P4 IADD3 R20, PT, PT, R20, -R9, RZ ;  /* 0x800000091414c210 */ /* 0x000fe40007ffe0ff */
[----:B------:R-:W-:-:S03]  /*0df0*/  @!P3 IMAD.MOV R8, RZ, RZ, -R8 ;  /* 0x000000ffff08b224 */ /* 0x000fc600078e0a08 */
[----:B------:R-:W-:Y:S02]  /*0e00*/  @!P5 IMAD.MOV R20, RZ, RZ, -R20 ;  /* 0x000000ffff14d224 */ /* 0x000fe400078e0a14 */
[----:B------:R-:W-:-:S03]  /*0e10*/  SEL R8, R24, R8, !P1 ;  /* 0x0000000818087207 */ /* 0x000fc60004800000 */
[----:B------:R-:W-:Y:S02]  /*0e20*/  SEL R20, R24, R20, !P1 ;  /* 0x0000001418147207 */ /* 0x000fe40004800000 */
[CC--:B------:R-:W-:Y:S02]  /*0e30*/  IMAD R21, R5.reuse, R0.reuse, R8 ;  /* 0x0000000005157224 */ /* 0x0c0fe400078e0208 */
[----:B------:R-:W3:Y:S01]  /*0e40*/  LDG.E R8, desc[UR6][R16.64+0x8] ;  /* 0x0000080610087981 */ /* 0x000ee2000c1e1900 */
        /* <DEDUP_REMOVED lines=11> */
[----:B------:R0:W-:Y:S02]  /*0f00*/  STG.E desc[UR6][R18.64+0x8], R23 ;  /* 0x0000081712007986 */ /* 0x0001e4000c101906 */
.L_x_4:
[----:B------:R-:W-:Y:S05]  /*0f10*/  BSYNC.RECONVERGENT B1 ;  /* 0x0000000000017941 */ /* 0x000fea0003800200 */
.L_x_3:
[----:B------:R-:W-:Y:S05]  /*0f20*/  @P0 BRA `(.L_x_2) ;  /* 0x0000000800f80947 */ /* 0x000fea0003800000 */
[-CC-:B------:R-:W-:Y:S01]  /*0f30*/  IMAD R11, R27, R0.reuse, R29.reuse ;  /* 0x000000001b0b7224 */ /* 0x180fe200078e021d */
[-C--:B------:R-:W-:Y:S01]  /*0f40*/  IADD3.X R12, PT, PT, R29, R0.reuse, RZ, PT, PT ;  /* 0x000000001d0c7210 */ /* 0x080fe20003fee4ff */
[-CC-:B------:R-:W-:Y:S02]  /*0f50*/  IMAD R8, R25, R0.reuse, R29.reuse ;  /* 0x0000000019087224 */ /* 0x180fe400078e021d */
[----:B------:R-:W-:Y:S02]  /*0f60*/  IMAD R10, R5, R0, R29 ;  /* 0x00000000050a7224 */ /* 0x000fe400078e021d */
[----:B------:R-:W-:-:S07]  /*0f70*/  VIADD R13, R29, 0x1 ;  /* 0x000000011d0d7836 */ /* 0x000fce0000000000 */
.L_x_5:
[----:B------:R-:W1:Y:S01]  /*0f80*/  LDC R30, c[0x0][0x390] ;  /* 0x0000e400ff1e7b82 */ /* 0x000e620000000800 */
[----:B------:R-:W-:-:S05]  /*0f90*/  VIADD R0, R12, 0xfffffffd ;  /* 0xfffffffd0c007836 */ /* 0x000fca0000000000 */
[----:B0-----:R-:W-:Y:S02]  /*0fa0*/  IABS R18, R0 ;  /* 0x0000000000127213 */ /* 0x001fe40000000000 */
[----:B------:R-:W-:-:S03]  /*0fb0*/  ISETP.GE.AND P2, PT, R0, RZ, PT ;  /* 0x000000ff0000720c */ /* 0x000fc60003f46270 */
[----:B------:R-:W-:-:S04]  /*0fc0*/  IMAD.HI.U32 R7, R7, R18, RZ ;  /* 0x0000001207077227 */ /* 0x000fc800078e00ff */
[----:B------:R-:W-:Y:S01]  /*0fd0*/  IMAD.MOV R7, RZ, RZ, -R7 ;  /* 0x000000ffff077224 */ /* 0x000fe200078e0a07 */
[-C--:B-1----:R-:W-:Y:S02]  /*0fe0*/  IABS R29, R30.reuse ;  /* 0x0000001e001d7213 */ /* 0x082fe40000000000 */
[----:B------:R-:W-:Y:S02]  /*0ff0*/  LOP3.LUT R31, RZ, R30, RZ, 0x33, !PT ;  /* 0x0000001eff1f7212 */ /* 0x000fe400078e33ff */
[----:B------:R-:W0:Y:S01]  /*1000*/  I2F.RP R16, R29 ;  /* 0x0000001d00107306 */ /* 0x000e220000209400 */
[----:B------:R-:W-:-:S05]  /*1010*/  IMAD R18, R29, R7, R18 ;  /* 0x000000071d127224 */ /* 0x000fca00078e0212 */
[----:B------:R-:W-:Y:S02]  /*1020*/  ISETP.GT.U32.AND P1, PT, R9, R18, PT ;  /* 0x000000120900720c */ /* 0x000fe40003f24070 */
[----:B0-----:R-:W0:Y:S11]  /*1030*/  MUFU.RCP R16, R16 ;  /* 0x0000001000107308 */ /* 0x001e360000001000 */
[----:B------:R-:W-:-:S05]  /*1040*/  @!P1 IMAD.IADD R18, R18, 0x1, -R29 ;  /* 0x0000000112129824 */ /* 0x000fca00078e0a1d */
[----:B------:R-:W-:Y:S01]  /*1050*/  ISETP.GT.U32.AND P1, PT, R9, R18, PT ;  /* 0x000000120900720c */ /* 0x000fe20003f24070 */
[----:B------:R-:W-:Y:S02]  /*1060*/  IMAD.MOV.U32 R9, RZ, RZ, R29 ;  /* 0x000000ffff097224 */ /* 0x000fe400078e001d */
[----:B0-----:R-:W-:Y:S01]  /*1070*/  VIADD R14, R16, 0xffffffe ;  /* 0x0ffffffe100e7836 */ /* 0x001fe20000000000 */
[----:B------:R-:W-:-:S03]  /*1080*/  IABS R16, R13 ;  /* 0x0000000d00107213 */ /* 0x000fc60000000000 */
[----:B------:R0:W1:Y:S06]  /*1090*/  F2I.FTZ.U32.TRUNC.NTZ R15, R14 ;  /* 0x0000000e000f7305 */ /* 0x00006c000021f000 */
[----:B------:R-:W-:Y:S01]  /*10a0*/  @!P1 IMAD.IADD R18, R18, 0x1, -R29 ;  /* 0x0000000112129824 */ /* 0x000fe200078e0a1d */
[----:B------:R-:W-:-:S03]  /*10b0*/  ISETP.NE.AND P1, PT, R30, RZ, PT ;  /* 0x000000ff1e00720c */ /* 0x000fc60003f25270 */
[----:B------:R-:W-:Y:S01]  /*10c0*/  @!P2 IMAD.MOV R18, RZ, RZ, -R18 ;  /* 0x000000ffff12a224 */ /* 0x000fe200078e0a12 */
[----:B------:R-:W-:Y:S01]  /*10d0*/  ISETP.GE.AND P2, PT, R13, RZ, PT ;  /* 0x000000ff0d00720c */ /* 0x000fe20003f46270 */
[----:B0-----:R-:W-:-:S03]  /*10e0*/  HFMA2 R14, -RZ, RZ, 0, 0 ;  /* 0x00000000ff0e7431 */ /* 0x001fc600000001ff */
[----:B------:R-:W-:Y:S01]  /*10f0*/  SEL R18, R31, R18, !P1 ;  /* 0x000000121f127207 */ /* 0x000fe20004800000 */
[----:B-1----:R-:W-:-:S04]  /*1100*/  IMAD.MOV R20, RZ, RZ, -R15 ;  /* 0x000000ffff147224 */ /* 0x002fc800078e0a0f */
[----:B------:R-:W-:Y:S02]  /*1110*/  IMAD R25, R5, R30, R18 ;  /* 0x0000001e05197224 */ /* 0x000fe400078e0212 */
[----:B------:R-:W-:-:S04]  /*1120*/  IMAD R7, R20, R29, RZ ;  /* 0x0000001d14077224 */ /* 0x000fc800078e02ff */
[----:B------:R-:W-:-:S06]  /*1130*/  IMAD.HI.U32 R7, R15, R7, R14 ;  /* 0x000000070f077227 */ /* 0x000fcc00078e000e */
[----:B------:R-:W-:-:S04]  /*1140*/  IMAD.HI.U32 R14, R7, R16, RZ ;  /* 0x00000010070e7227 */ /* 0x000fc800078e00ff */
[----:B------:R-:W-:-:S04]  /*1150*/  IMAD.MOV R14, RZ, RZ, -R14 ;  /* 0x000000ffff0e7224 */ /* 0x000fc800078e0a0e */
[----:B------:R-:W-:Y:S02]  /*1160*/  IMAD R14, R29, R14, R16 ;  /* 0x0000000e1d0e7224 */ /* 0x000fe400078e0210 */
[----:B------:R-:W0:Y:S03]  /*1170*/  LDC.64 R16, c[0x0][0x380] ;  /* 0x0000e000ff107b82 */ /* 0x000e260000000a00 */
[----:B------:R-:W-:-:S13]  /*1180*/  ISETP.GT.U32.AND P3, PT, R9, R14, PT ;  /* 0x0000000e0900720c */ /* 0x000fda0003f64070 */
[----:B------:R-:W-:-:S05]  /*1190*/  @!P3 IMAD.IADD R14, R14, 0x1, -R29 ;  /* 0x000000010e0eb824 */ /* 0x000fca00078e0a1d */
[----:B------:R-:W-:Y:S01]  /*11a0*/  ISETP.GT.U32.AND P3, PT, R9, R14, PT ;  /* 0x0000000e0900720c */ /* 0x000fe20003f64070 */
[----:B0-----:R-:W-:-:S04]  /*11b0*/  IMAD.WIDE R24, R25, 0x4, R16 ;  /* 0x0000000419187825 */ /* 0x001fc800078e0210 */
[--C-:B------:R-:W-:Y:S02]  /*11c0*/  IMAD.WIDE R22, R8, 0x4, R16.reuse ;  /* 0x0000000408167825 */ /* 0x100fe400078e0210 */
[----:B------:R0:W2:Y:S02]  /*11d0*/  LDG.E R25, desc[UR6][R24.64] ;  /* 0x0000000618197981 */ /* 0x0000a4000c1e1900 */
[----:B------:R-:W-:Y:S02]  /*11e0*/  IMAD.WIDE R20, R10, 0x4, R16 ;  /* 0x000000040a147825 */ /* 0x000fe400078e0210 */
[----:B------:R-:W2:Y:S02]  /*11f0*/  LDG.E R26, desc[UR6][R22.64] ;  /* 0x00000006161a7981 */ /* 0x000ea4000c1e1900 */
[----:B------:R-:W-:Y:S02]  /*1200*/  @!P3 IMAD.IADD R14, R14, 0x1, -R29 ;  /* 0x000000010e0eb824 */ /* 0x000fe400078e0a1d */
[----:B------:R-:W2:Y:S03]  /*1210*/  LDG.E R27, desc[UR6][R20.64] ;  /* 0x00000006141b7981 */ /* 0x000ea6000c1e1900 */
[----:B------:R-:W-:-:S04]  /*1220*/  @!P2 IADD3 R14, PT, PT, -R14, RZ, RZ ;  /* 0x000000ff0e0ea210 */ /* 0x000fc80007ffe1ff */
[----:B------:R-:W-:-:S05]  /*1230*/  SEL R14, R31, R14, !P1 ;  /* 0x0000000e1f0e7207 */ /* 0x000fca0004800000 */
[----:B------:R-:W-:Y:S02]  /*1240*/  IMAD R15, R5, R30, R14 ;  /* 0x0000001e050f7224 */ /* 0x000fe400078e020e */
[----:B------:R-:W-:-:S04]  /*1250*/  IMAD.WIDE R18, R11, 0x4, R16 ;  /* 0x000000040b127825 */ /* 0x000fc800078e0210 */
[----:B------:R-:W-:Y:S01]  /*1260*/  IMAD.WIDE R14, R15, 0x4, R16 ;  /* 0x000000040f0e7825 */ /* 0x000fe200078e0210 */
[----:B------:R-:W3:Y:S05]  /*1270*/  LDG.E R0, desc[UR6][R18.64] ;  /* 0x0000000612007981 */ /* 0x000eea000c1e1900 */
[----:B------:R1:W3:Y:S01]  /*1280*/  LDG.E R15, desc[UR6][R14.64] ;  /* 0x000000060e0f7981 */ /* 0x0002e2000c1e1900 */
[----:B------:R-:W-:-:S05]  /*1290*/  VIADD R28, R12, 0xfffffffe ;  /* 0xfffffffe0c1c7836 */ /* 0x000fca0000000000 */
[----:B------:R-:W-:-:S05]  /*12a0*/  IABS R34, R28 ;  /* 0x0000001c00227213 */ /* 0x000fca0000000000 */
[----:B0-----:R-:W-:-:S04]  /*12b0*/  IMAD.HI.U32 R24, R7, R34, RZ ;  /* 0x0000002207187227 */ /* 0x001fc800078e00ff */
[----:B------:R-:W-:Y:S02]  /*12c0*/  IMAD.MOV R24, RZ, RZ, -R24 ;  /* 0x000000ffff187224 */ /* 0x000fe400078e0a18 */
[----:B------:R-:W-:Y:S02]  /*12d0*/  VIADD R32, R13, 0x1 ;  /* 0x000000010d207836 */ /* 0x000fe40000000000 */
[----:B------:R-:W-:Y:S01]  /*12e0*/  IMAD R24, R29, R24, R34 ;  /* 0x000000181d187224 */ /* 0x000fe200078e0222 */
[----:B------:R-:W-:Y:S01]  /*12f0*/  ISETP.GE.AND P5, PT, R28, RZ, PT ;  /* 0x000000ff1c00720c */ /* 0x000fe20003fa6270 */
[----:B-1----:R-:W-:Y:S01]  /*1300*/  VIADD R14, R12, 0xffffffff ;  /* 0xffffffff0c0e7836 */ /* 0x002fe20000000000 */
[----:B------:R-:W-:Y:S02]  /*1310*/  ISETP.GE.AND P4, PT, R32, RZ, PT ;  /* 0x000000ff2000720c */ /* 0x000fe40003f86270 */
[----:B------:R-:W-:Y:S02]  /*1320*/  ISETP.GT.U32.AND P6, PT, R9, R24, PT ;  /* 0x000000180900720c */ /* 0x000fe40003fc4070 */
[----:B------:R-:W-:-:S02]  /*1330*/  IABS R32, R32 ;  /* 0x0000002000207213 */ /* 0x000fc40000000000 */
[----:B------:R-:W-:Y:S02]  /*1340*/  IABS R34, R14 ;  /* 0x0000000e00227213 */ /* 0x000fe40000000000 */
[----:B------:R-:W-:-:S07]  /*1350*/  ISETP.GE.AND P3, PT, R14, RZ, PT ;  /* 0x000000ff0e00720c */ /* 0x000fce0003f66270 */
[----:B------:R-:W-:-:S05]  /*1360*/  @!P6 IMAD.IADD R24, R24, 0x1, -R29 ;  /* 0x000000011818e824 */ /* 0x000fca00078e0a1d */
[----:B------:R-:W-:-:S13]  /*1370*/  ISETP.GT.U32.AND P6, PT, R9, R24, PT ;  /* 0x000000180900720c */ /* 0x000fda0003fc4070 */
[----:B------:R-:W-:-:S05]  /*1380*/  @!P6 IADD3 R24, PT, PT, R24, -R29, RZ ;  /* 0x8000001d1818e210 */ /* 0x000fca0007ffe0ff */
[----:B------:R-:W-:-:S05]  /*1390*/  @!P5 IMAD.MOV R24, RZ, RZ, -R24 ;  /* 0x000000ffff18d224 */ /* 0x000fca00078e0a18 */
[----:B------:R-:W-:Y:S02]  /*13a0*/  SEL R24, R31, R24, !P1 ;  /* 0x000000181f187207 */ /* 0x000fe40004800000 */
[----:B--2---:R-:W-:Y:S01]  /*13b0*/  IADD3 R28, PT, PT, R27, R25, R26 ;  /* 0x000000191b1c7210 */ /* 0x004fe20007ffe01a */
[----:B------:R-:W-:Y:S02]  /*13c0*/  VIADD R25, R13, 0x2 ;  /* 0x000000020d197836 */ /* 0x000fe40000000000 */
[----:B------:R-:W-:-:S03]  /*13d0*/  IMAD.MOV.U32 R26, RZ, RZ, R32 ;  /* 0x000000ffff1a7224 */ /* 0x000fc600078e0020 */
[----:B------:R-:W-:Y:S02]  /*13e0*/  ISETP.GE.AND P2, PT, R25, RZ, PT ;  /* 0x000000ff1900720c */ /* 0x000fe40003f46270 */
[----:B------:R-:W-:Y:S01]  /*13f0*/  IABS R36, R25 ;  /* 0x0000001900247213 */ /* 0x000fe20000000000 */
[----:B------:R-:W-:Y:S01]  /*1400*/  IMAD.HI.U32 R14, R7, R26, RZ ;  /* 0x0000001a070e7227 */ /* 0x000fe200078e00ff */
[----:B------:R-:W-:-:S04]  /*1410*/  IABS R32, R12 ;  /* 0x0000000c00207213 */ /* 0x000fc80000000000 */
[----:B------:R-:W-:Y:S02]  /*1420*/  IADD3 R27, PT, PT, -R14, RZ, RZ ;  /* 0x000000ff0e1b7210 */ /* 0x000fe40007ffe1ff */
[----:B---3--:R-:W-:Y:S01]  /*1430*/  IADD3 R25, PT, PT, R15, R28, R0 ;  /* 0x0000001c0f197210 */ /* 0x008fe20007ffe000 */
[----:B------:R-:W-:-:S04]  /*1440*/  IMAD.HI.U32 R0, R7, R34, RZ ;  /* 0x0000002207007227 */ /* 0x000fc800078e00ff */
[----:B------:R-:W-:Y:S02]  /*1450*/  IMAD.MOV R0, RZ, RZ, -R0 ;  /* 0x000000ffff007224 */ /* 0x000fe400078e0a00 */
[----:B------:R-:W-:Y:S02]  /*1460*/  VIADD R28, R13, 0x3 ;  /* 0x000000030d1c7836 */ /* 0x000fe40000000000 */
[----:B------:R-:W-:Y:S02]  /*1470*/  IMAD R34, R29, R0, R34 ;  /* 0x000000001d227224 */ /* 0x000fe400078e0222 */
[----:B------:R-:W-:-:S04]  /*1480*/  IMAD.HI.U32 R0, R7, R32, RZ ;  /* 0x0000002007007227 */ /* 0x000fc800078e00ff */
[----:B------:R-:W-:Y:S01]  /*1490*/  IMAD R26, R29, R27, R26 ;  /* 0x0000001b1d1a7224 */ /* 0x000fe200078e021a */
[----:B------:R-:W-:Y:S01]  /*14a0*/  IABS R27, R28 ;  /* 0x0000001c001b7213 */ /* 0x000fe20000000000 */
[----:B------:R-:W-:-:S04]  /*14b0*/  IMAD.MOV R0, RZ, RZ, -R0 ;  /* 0x000000ffff007224 */ /* 0x000fc800078e0a00 */
[----:B------:R-:W-:Y:S02]  /*14c0*/  IMAD R32, R29, R0, R32 ;  /* 0x000000001d207224 */ /* 0x000fe400078e0220 */
[----:B------:R-:W-:Y:S01]  /*14d0*/  IMAD.HI.U32 R0, R7, R27, RZ ;  /* 0x0000001b07007227 */ /* 0x000fe200078e00ff */
[----:B------:R-:W-:-:S03]  /*14e0*/  ISETP.NE.AND P6, PT, R25, RZ, PT ;  /* 0x000000ff1900720c */ /* 0x000fc60003fc5270 */
[----:B------:R-:W-:-:S04]  /*14f0*/  IMAD.MOV R0, RZ, RZ, -R0 ;  /* 0x000000ffff007224 */ /* 0x000fc800078e0a00 */
[----:B------:R-:W-:Y:S01]  /*1500*/  IMAD R0, R29, R0, R27 ;  /* 0x000000001d007224 */ /* 0x000fe200078e021b */
[----:B------:R-:W-:Y:S02]  /*1510*/  SEL R27, RZ, 0x1, !P6 ;  /* 0x00000001ff1b7807 */ /* 0x000fe40007000000 */
[----:B------:R-:W-:Y:S01]  /*1520*/  ISETP.GT.U32.AND P6, PT, R9, R26, PT ;  /* 0x0000001a0900720c */ /* 0x000fe20003fc4070 */
[----:B------:R-:W-:-:S04]  /*1530*/  IMAD.HI.U32 R14, R7, R36, RZ ;  /* 0x00000024070e7227 */ /* 0x000fc800078e00ff */
[----:B------:R-:W-:-:S04]  /*1540*/  IMAD.MOV R14, RZ, RZ, -R14 ;  /* 0x000000ffff0e7224 */ /* 0x000fc800078e0a0e */
[----:B------:R-:W-:Y:S02]  /*1550*/  IMAD R36, R29, R14, R36 ;  /* 0x0000000e1d247224 */ /* 0x000fe400078e0224 */
[----:B------:R-:W0:Y:S02]  /*1560*/  LDC.64 R14, c[0x0][0x388] ;  /* 0x0000e200ff0e7b82 */ /* 0x000e240000000a00 */
[----:B------:R-:W-:-:S05]  /*1570*/  @!P6 IMAD.IADD R26, R26, 0x1, -R29 ;  /* 0x000000011a1ae824 */ /* 0x000fca00078e0a1d */
[----:B------:R-:W-:Y:S02]  /*1580*/  ISETP.GT.U32.AND P5, PT, R9, R26, PT ;  /* 0x0000001a0900720c */ /* 0x000fe40003fa4070 */
[----:B------:R-:W-:-:S11]  /*1590*/  SHF.R.S32.HI R25, RZ, 0x1f, R25 ;  /* 0x0000001fff197819 */ /* 0x000fd60000011419 */
[----:B------:R-:W-:-:S04]  /*15a0*/  @!P5 IMAD.IADD R26, R26, 0x1, -R29 ;  /* 0x000000011a1ad824 */ /* 0x000fc800078e0a1d */
[----:B------:R-:W-:Y:S01]  /*15b0*/  @!P4 IMAD.MOV R26, RZ, RZ, -R26 ;  /* 0x000000ffff1ac224 */ /* 0x000fe200078e0a1a */
[----:B------:R-:W-:Y:S01]  /*15c0*/  LOP3.LUT R27, R25, R27, RZ, 0xfc, !PT ;  /* 0x0000001b191b7212 */ /* 0x000fe200078efcff */
[----:B0-----:R-:W-:-:S03]  /*15d0*/  IMAD.WIDE R14, R10, 0x4, R14 ;  /* 0x000000040a0e7825 */ /* 0x001fc600078e020e */
[----:B------:R-:W-:Y:S01]  /*15e0*/  SEL R26, R31, R26, !P1 ;  /* 0x0000001a1f1a7207 */ /* 0x000fe20004800000 */
[-C--:B------:R-:W-:Y:S01]  /*15f0*/  IMAD R25, R5, R30.reuse, R24 ;  /* 0x0000001e05197224 */ /* 0x080fe200078e0218 */
[----:B------:R0:W-:Y:S03]  /*1600*/  STG.E desc[UR6][R14.64], R27 ;  /* 0x0000001b0e007986 */ /* 0x0001e6000c101906 */
[----:B------:R-:W-:Y:S01]  /*1610*/  IMAD.WIDE R24, R25, 0x4, R16 ;  /* 0x0000000419187825 */ /* 0x000fe200078e0210 */
[----:B------:R-:W2:Y:S04]  /*1620*/  LDG.E R33, desc[UR6][R22.64+0x4] ;  /* 0x0000040616217981 */ /* 0x000ea8000c1e1900 */
[----:B------:R-:W2:Y:S01]  /*1630*/  LDG.E R35, desc[UR6][R20.64+0x4] ;  /* 0x0000040614237981 */ /* 0x000ea2000c1e1900 */
[----:B0-----:R-:W-:-:S03]  /*1640*/  IMAD R27, R5, R30, R26 ;  /* 0x0000001e051b7224 */ /* 0x001fc600078e021a */
[----:B------:R-:W2:Y:S01]  /*1650*/  LDG.E R24, desc[UR6][R24.64] ;  /* 0x0000000618187981 */ /* 0x000ea2000c1e1900 */
[----:B------:R-:W-:-:S03]  /*1660*/  IMAD.WIDE R26, R27, 0x4, R16 ;  /* 0x000000041b1a7825 */ /* 0x000fc600078e0210 */
[----:B------:R-:W3:Y:S04]  /*1670*/  LDG.E R37, desc[UR6][R18.64+0x4] ;  /* 0x0000040612257981 */ /* 0x000ee8000c1e1900 */
[----:B------:R0:W3:Y:S01]  /*1680*/  LDG.E R26, desc[UR6][R26.64] ;  /* 0x000000061a1a7981 */ /* 0x0000e2000c1e1900 */
[C---:B------:R-:W-:Y:S02]  /*1690*/  ISETP.GT.U32.AND P4, PT, R9.reuse, R34, PT ;  /* 0x000000220900720c */ /* 0x040fe40003f84070 */
[----:B------:R-:W-:-:S11]  /*16a0*/  ISETP.GT.U32.AND P5, PT, R9, R36, PT ;  /* 0x000000240900720c */ /* 0x000fd60003fa4070 */
[--C-:B------:R-:W-:Y:S02]  /*16b0*/  @!P4 IMAD.IADD R34, R34, 0x1, -R29.reuse ;  /* 0x000000012222c824 */ /* 0x100fe400078e0a1d */
[----:B------:R-:W-:-:S03]  /*16c0*/  @!P5 IMAD.IADD R36, R36, 0x1, -R29 ;  /* 0x000000012424d824 */ /* 0x000fc600078e0a1d */
[C---:B------:R-:W-:Y:S02]  /*16d0*/  ISETP.GT.U32.AND P4, PT, R9.reuse, R34, PT ;  /* 0x000000220900720c */ /* 0x040fe40003f84070 */
[----:B------:R-:W-:-:S11]  /*16e0*/  ISETP.GT.U32.AND P5, PT, R9, R36, PT ;  /* 0x000000240900720c */ /* 0x000fd60003fa4070 */
[----:B------:R-:W-:Y:S02]  /*16f0*/  @!P4 IADD3 R34, PT, PT, R34, -R29, RZ ;  /* 0x8000001d2222c210 */ /* 0x000fe40007ffe0ff */
[----:B------:R-:W-:-:S03]  /*1700*/  @!P5 IMAD.IADD R36, R36, 0x1, -R29 ;  /* 0x000000012424d824 */ /* 0x000fc600078e0a1d */
[----:B------:R-:W-:Y:S02]  /*1710*/  @!P3 IMAD.MOV R34, RZ, RZ, -R34 ;  /* 0x000000ffff22b224 */ /* 0x000fe400078e0a22 */
[----:B------:R-:W-:-:S03]  /*1720*/  @!P2 IMAD.MOV R36, RZ, RZ, -R36 ;  /* 0x000000ffff24a224 */ /* 0x000fc600078e0a24 */
[C---:B------:R-:W-:Y:S02]  /*1730*/  SEL R34, R31.reuse, R34, !P1 ;  /* 0x000000221f227207 */ /* 0x040fe40004800000 */
[----:B------:R-:W-:-:S03]  /*1740*/  SEL R36, R31, R36, !P1 ;  /* 0x000000241f247207 */ /* 0x000fc60004800000 */
[----:B0-----:R-:W-:Y:S01]  /*1750*/  IMAD R27, R5, R30, R34 ;  /* 0x0000001e051b7224 */ /* 0x001fe200078e0222 */
[----:B--2---:R-:W-:-:S04]  /*1760*/  IADD3 R33, PT, PT, R35, R24, R33 ;  /* 0x0000001823217210 */ /* 0x004fc80007ffe021 */
[----:B---3--:R-:W-:-:S04]  /*1770*/  IADD3 R24, PT, PT, R26, R33, R37 ;  /* 0x000000211a187210 */ /* 0x008fc80007ffe025 */
[----:B------:R-:W-:Y:S02]  /*1780*/  ISETP.NE.AND P3, PT, R24, RZ, PT ;  /* 0x000000ff1800720c */ /* 0x000fe40003f65270 */
[----:B------:R-:W-:Y:S02]  /*1790*/  SHF.R.S32.HI R24, RZ, 0x1f, R24 ;  /* 0x0000001fff187819 */ /* 0x000fe40000011418 */
[----:B------:R-:W-:-:S04]  /*17a0*/  SEL R25, RZ, 0x1, !P3 ;  /* 0x00000001ff197807 */ /* 0x000fc80005800000 */
[----:B------:R-:W-:Y:S01]  /*17b0*/  LOP3.LUT R33, R24, R25, RZ, 0xfc, !PT ;  /* 0x0000001918217212 */ /* 0x000fe200078efcff */
[----:B------:R-:W-:-:S04]  /*17c0*/  IMAD.WIDE R24, R27, 0x4, R16 ;  /* 0x000000041b187825 */ /* 0x000fc800078e0210 */
[----:B------:R-:W-:Y:S01]  /*17d0*/  IMAD R27, R5, R30, R36 ;  /* 0x0000001e051b7224 */ /* 0x000fe200078e0224 */
[----:B------:R1:W-:Y:S03]  /*17e0*/  STG.E desc[UR6][R14.64+0x4], R33 ;  /* 0x000004210e007986 */ /* 0x0003e6000c101906 */
[----:B------:R-:W-:Y:S01]  /*17f0*/  IMAD.WIDE R26, R27, 0x4, R16 ;  /* 0x000000041b1a7825 */ /* 0x000fe200078e0210 */
[----:B------:R-:W2:Y:S04]  /*1800*/  LDG.E R24, desc[UR6][R24.64] ;  /* 0x0000000618187981 */ /* 0x000ea8000c1e1900 */
[----:B------:R-:W2:Y:S04]  /*1810*/  LDG.E R34, desc[UR6][R22.64+0x8] ;  /* 0x0000080616227981 */ /* 0x000ea8000c1e1900 */
[----:B------:R-:W2:Y:S04]  /*1820*/  LDG.E R35, desc[UR6][R20.64+0x8] ;  /* 0x0000080614237981 */ /* 0x000ea8000c1e1900 */
[----:B------:R-:W3:Y:S04]  /*1830*/  LDG.E R26, desc[UR6][R26.64] ;  /* 0x000000061a1a7981 */ /* 0x000ee8000c1e1900 */
[----:B------:R-:W3:Y:S01]  /*1840*/  LDG.E R36, desc[UR6][R18.64+0x8] ;  /* 0x0000080612247981 */ /* 0x000ee2000c1e1900 */
[----:B------:R-:W-:-:S02]  /*1850*/  ISETP.GT.U32.AND P2, PT, R9, R32, PT ;  /* 0x000000200900720c */ /* 0x000fc40003f44070 */
[----:B------:R-:W-:-:S11]  /*1860*/  ISETP.GT.U32.AND P3, PT, R9, R0, PT ;  /* 0x000000000900720c */ /* 0x000fd60003f64070 */
[--C-:B------:R-:W-:Y:S02]  /*1870*/  @!P2 IMAD.IADD R32, R32, 0x1, -R29.reuse ;  /* 0x000000012020a824 */ /* 0x100fe400078e0a1d */
[----:B------:R-:W-:-:S03]  /*1880*/  @!P3 IMAD.IADD R0, R0, 0x1, -R29 ;  /* 0x000000010000b824 */ /* 0x000fc600078e0a1d */
[C---:B------:R-:W-:Y:S02]  /*1890*/  ISETP.GT.U32.AND P2, PT, R9.reuse, R32, PT ;  /* 0x000000200900720c */ /* 0x040fe40003f44070 */
[----:B------:R-:W-:Y:S02]  /*18a0*/  ISETP.GT.U32.AND P4, PT, R9, R0, PT ;  /* 0x000000000900720c */ /* 0x000fe40003f84070 */
[----:B------:R-:W-:Y:S02]  /*18b0*/  ISETP.GE.AND P3, PT, R12, RZ, PT ;  /* 0x000000ff0c00720c */ /* 0x000fe40003f66270 */
[----:B------:R-:W-:-:S07]  /*18c0*/  ISETP.GE.AND P5, PT, R28, RZ, PT ;  /* 0x000000ff1c00720c */ /* 0x000fce0003fa6270 */
[----:B------:R-:W-:Y:S02]  /*18d0*/  @!P2 IMAD.IADD R32, R32, 0x1, -R29 ;  /* 0x000000012020a824 */ /* 0x000fe400078e0a1d */
[----:B------:R-:W-:Y:S02]  /*18e0*/  @!P4 IADD3 R0, PT, PT, R0, -R29, RZ ;  /* 0x8000001d0000c210 */ /* 0x000fe40007ffe0ff */
[----:B------:R-:W-:-:S03]  /*18f0*/  @!P3 IMAD.MOV R32, RZ, RZ, -R32 ;  /* 0x000000ffff20b224 */ /* 0x000fc600078e0a20 */
[----:B------:R-:W-:Y:S02]  /*1900*/  @!P5 IMAD.MOV R0, RZ, RZ, -R0 ;  /* 0x000000ffff00d224 */ /* 0x000fe400078e0a00 */
[----:B------:R-:W-:-:S03]  /*1910*/  SEL R32, R31, R32, !P1 ;  /* 0x000000201f207207 */ /* 0x000fc60004800000 */
[----:B------:R-:W-:Y:S02]  /*1920*/  SEL R0, R31, R0, !P1 ;  /* 0x000000001f007207 */ /* 0x000fe40004800000 */
[----:B------:R-:W-:-:S03]  /*1930*/  IMAD R29, R5, R30, R32 ;  /* 0x0000001e051d7224 */ /* 0x000fc600078e0220 */
[----:B------:R-:W-:Y:S01]  /*1940*/  IMAD R31, R5, R30, R0 ;  /* 0x0000001e051f7224 */ /* 0x000fe200078e0200 */
[----:B--2---:R-:W-:-:S04]  /*1950*/  IADD3 R35, PT, PT, R35, R24, R34 ;  /* 0x0000001823237210 */ /* 0x004fc80007ffe022 */
[----:B---3--:R-:W-:-:S04]  /*1960*/  IADD3 R26, PT, PT, R26, R35, R36 ;  /* 0x000000231a1a7210 */ /* 0x008fc80007ffe024 */
[----:B------:R-:W-:Y:S02]  /*1970*/  ISETP.NE.AND P2, PT, R26, RZ, PT ;  /* 0x000000ff1a00720c */ /* 0x000fe40003f45270 */
[----:B------:R-:W-:Y:S02]  /*1980*/  SHF.R.S32.HI R26, RZ, 0x1f, R26 ;  /* 0x0000001fff1a7819 */ /* 0x000fe4000001141a */
[----:B------:R-:W-:-:S04]  /*1990*/  SEL R25, RZ, 0x1, !P2 ;  /* 0x00000001ff197807 */ /* 0x000fc80005000000 */
[----:B------:R-:W-:Y:S01]  /*19a0*/  LOP3.LUT R27, R26, R25, RZ, 0xfc, !PT ;  /* 0x000000191a1b7212 */ /* 0x000fe200078efcff */
[----:B------:R-:W-:-:S04]  /*19b0*/  IMAD.WIDE R24, R29, 0x4, R16 ;  /* 0x000000041d187825 */ /* 0x000fc800078e0210 */
[----:B------:R-:W-:Y:S01]  /*19c0*/  IMAD.WIDE R16, R31, 0x4, R16 ;  /* 0x000000041f107825 */ /* 0x000fe200078e0210 */
[----:B------:R1:W-:Y:S04]  /*19d0*/  STG.E desc[UR6][R14.64+0x8], R27 ;  /* 0x0000081b0e007986 */ /* 0x0003e8000c101906 */
[----:B------:R-:W2:Y:S04]  /*19e0*/  LDG.E R22, desc[UR6][R22.64+0xc] ;  /* 0x00000c0616167981 */ /* 0x000ea8000c1e1900 */
[----:B------:R-:W2:Y:S04]  /*19f0*/  LDG.E R24, desc[UR6][R24.64] ;  /* 0x0000000618187981 */ /* 0x000ea8000c1e1900 */
[----:B------:R-:W2:Y:S04]  /*1a00*/  LDG.E R21, desc[UR6][R20.64+0xc] ;  /* 0x00000c0614157981 */ /* 0x000ea8000c1e1900 */
[----:B------:R-:W3:Y:S04]  /*1a10*/  LDG.E R0, desc[UR6][R18.64+0xc] ;  /* 0x00000c0612007981 */ /* 0x000ee8000c1e1900 */
[----:B------:R-:W3:Y:S01]  /*1a20*/  LDG.E R16, desc[UR6][R16.64] ;  /* 0x0000000610107981 */ /* 0x000ee2000c1e1900 */
[----:B------:R-:W-:Y:S01]  /*1a30*/  VIADD R13, R13, 0x4 ;  /* 0x000000040d0d7836 */ /* 0x000fe20000000000 */
[----:B------:R-:W-:Y:S01]  /*1a40*/  IADD3 R10, PT, PT, R10, 0x4, RZ ;  /* 0x000000040a0a7810 */ /* 0x000fe20007ffe0ff */
[----:B------:R-:W-:-:S02]  /*1a50*/  VIADD R12, R12, 0x4 ;  /* 0x000000040c0c7836 */ /* 0x000fc40000000000 */
[----:B------:R-:W-:Y:S02]  /*1a60*/  VIADD R11, R11, 0x4 ;  /* 0x000000040b0b7836 */ /* 0x000fe40000000000 */
[----:B------:R-:W-:Y:S01]  /*1a70*/  VIADD R8, R8, 0x4 ;  /* 0x0000000408087836 */ /* 0x000fe20000000000 */
[----:B--2---:R-:W-:-:S04]  /*1a80*/  IADD3 R29, PT, PT, R21, R24, R22 ;  /* 0x00000018151d7210 */ /* 0x004fc80007ffe016 */
[----:B---3--:R-:W-:-:S04]  /*1a90*/  IADD3 R0, PT, PT, R16, R29, R0 ;  /* 0x0000001d10007210 */ /* 0x008fc80007ffe000 */
[----:B------:R-:W-:Y:S02]  /*1aa0*/  ISETP.NE.AND P1, PT, R0, RZ, PT ;  /* 0x000000ff0000720c */ /* 0x000fe40003f25270 */
[----:B------:R-:W-:Y:S02]  /*1ab0*/  SHF.R.S32.HI R0, RZ, 0x1f, R0 ;  /* 0x0000001fff007819 */ /* 0x000fe40000011400 */
[----:B------:R-:W-:-:S04]  /*1ac0*/  SEL R29, RZ, 0x1, !P1 ;  /* 0x00000001ff1d7807 */ /* 0x000fc80004800000 */
[----:B------:R-:W-:-:S05]  /*1ad0*/  LOP3.LUT R29, R0, R29, RZ, 0xfc, !PT ;  /* 0x0000001d001d7212 */ /* 0x000fca00078efcff */
[----:B------:R1:W-:Y:S01]  /*1ae0*/  STG.E desc[UR6][R14.64+0xc], R29 ;  /* 0x00000c1d0e007986 */ /* 0x0003e2000c101906 */
[----:B------:R-:W-:-:S13]  /*1af0*/  ISETP.GE.AND P1, PT, R28, R3, PT ;  /* 0x000000031c00720c */ /* 0x000fda0003f26270 */
[----:B-1----:R-:W-:Y:S05]  /*1b00*/  @!P1 BRA `(.L_x_5) ;  /* 0xfffffff4001c9947 */ /* 0x002fea000383ffff */
.L_x_2:
[----:B------:R-:W-:Y:S05]  /*1b10*/  BSYNC.RECONVERGENT B0 ;  /* 0x0000000000007941 */ /* 0x000fea0003800200 */
.L_x_1:
[----:B------:R-:W-:-:S05]  /*1b20*/  VIADD R5, R5, 0x1 ;  /* 0x0000000105057836 */ /* 0x000fca0000000000 */
[----:B------:R-:W-:-:S13]  /*1b30*/  ISETP.GE.AND P1, PT, R5, R6, PT ;  /* 0x000000060500720c */ /* 0x000fda0003f26270 */
[----:B------:R-:W-:Y:S05]  /*1b40*/  @!P1 BRA `(.L_x_6) ;  /* 0xffffffe800249947 */ /* 0x000fea000383ffff */
[----:B------:R-:W-:Y:S05]  /*1b50*/  EXIT ;  /* 0x000000000000794d */ /* 0x000fea0003800000 */
        .weak           $__internal_0_$__cuda_sm3x_div_rn_noftz_f32_slowpath
        .type           $__internal_0_$__cuda_sm3x_div_rn_noftz_f32_slowpath,@function
        .size           $__internal_0_$__cuda_sm3x_div_rn_noftz_f32_slowpath,(.L_x_16 - $__internal_0_$__cuda_sm3x_div_rn_noftz_f32_slowpath)
$__internal_0_$__cuda_sm3x_div_rn_noftz_f32_slowpath:
[--C-:B------:R-:W-:Y:S01]  /*1b60*/  SHF.R.U32.HI R6, RZ, 0x17, R3.reuse ;  /* 0x00000017ff067819 */ /* 0x100fe20000011603 */
[--C-:B------:R-:W-:Y:S01]  /*1b70*/  IMAD.MOV.U32 R7, RZ, RZ, R0.reuse ;  /* 0x000000ffff077224 */ /* 0x100fe200078e0000 */
[----:B------:R-:W-:Y:S01]  /*1b80*/  SHF.R.U32.HI R5, RZ, 0x17, R0 ;  /* 0x00000017ff057819 */ /* 0x000fe20000011600 */
[----:B------:R-:W-:Y:S01]  /*1b90*/  IMAD.MOV.U32 R8, RZ, RZ, R3 ;  /* 0x000000ffff087224 */ /* 0x000fe200078e0003 */
[----:B------:R-:W-:Y:S02]  /*1ba0*/  LOP3.LUT R6, R6, 0xff, RZ, 0xc0, !PT ;  /* 0x000000ff06067812 */ /* 0x000fe400078ec0ff */
[----:B------:R-:W-:-:S03]  /*1bb0*/  LOP3.LUT R5, R5, 0xff, RZ, 0xc0, !PT ;  /* 0x000000ff05057812 */ /* 0x000fc600078ec0ff */
[----:B------:R-:W-:Y:S02]  /*1bc0*/  VIADD R11, R6, 0xffffffff ;  /* 0xffffffff060b7836 */ /* 0x000fe40000000000 */
[----:B------:R-:W-:-:S03]  /*1bd0*/  VIADD R10, R5, 0xffffffff ;  /* 0xffffffff050a7836 */ /* 0x000fc60000000000 */
[----:B------:R-:W-:-:S04]  /*1be0*/  ISETP.GT.U32.AND P0, PT, R11, 0xfd, PT ;  /* 0x000000fd0b00780c */ /* 0x000fc80003f04070 */
[----:B------:R-:W-:-:S13]  /*1bf0*/  ISETP.GT.U32.OR P0, PT, R10, 0xfd, P0 ;  /* 0x000000fd0a00780c */ /* 0x000fda0000704470 */
[----:B------:R-:W-:Y:S01]  /*1c00*/  @!P0 IMAD.MOV.U32 R9, RZ, RZ, RZ ;  /* 0x000000ffff098224 */ /* 0x000fe200078e00ff */
[----:B------:R-:W-:Y:S06]  /*1c10*/  @!P0 BRA `(.L_x_7) ;  /* 0x00000000005c8947 */ /* 0x000fec0003800000 */
[----:B------:R-:W-:Y:S02]  /*1c20*/  FSETP.GTU.FTZ.AND P0, PT, |R0|, +INF , PT ;  /* 0x7f8000000000780b */ /* 0x000fe40003f1c200 */
[----:B------:R-:W-:-:S04]  /*1c30*/  FSETP.GTU.FTZ.AND P1, PT, |R3|, +INF , PT ;  /* 0x7f8000000300780b */ /* 0x000fc80003f3c200 */
[----:B------:R-:W-:-:S13]  /*1c40*/  PLOP3.LUT P0, PT, P0, P1, PT, 0xf8, 0x8f ;  /* 0x00000000008f781c */ /* 0x000fda0000703f70 */
[----:B------:R-:W-:Y:S05]  /*1c50*/  @P0 BRA `(.L_x_8) ;  /* 0x0000000400440947 */ /* 0x000fea0003800000 */
[----:B------:R-:W-:-:S13]  /*1c60*/  LOP3.LUT P0, RZ, R8, 0x7fffffff, R7, 0xc8, !PT ;  /* 0x7fffffff08ff7812 */ /* 0x000fda000780c807 */
[----:B------:R-:W-:Y:S05]  /*1c70*/  @!P0 BRA `(.L_x_9) ;  /* 0x0000000400348947 */ /* 0x000fea0003800000 */
[C---:B------:R-:W-:Y:S02]  /*1c80*/  FSETP.NEU.FTZ.AND P2, PT, |R0|.reuse, +INF , PT ;  /* 0x7f8000000000780b */ /* 0x040fe40003f5d200 */
[----:B------:R-:W-:Y:S02]  /*1c90*/  FSETP.NEU.FTZ.AND P0, PT, |R3|, +INF , PT ;  /* 0x7f8000000300780b */ /* 0x000fe40003f1d200 */
[----:B------:R-:W-:-:S11]  /*1ca0*/  FSETP.NEU.FTZ.AND P1, PT, |R0|, +INF , PT ;  /* 0x7f8000000000780b */ /* 0x000fd60003f3d200 */
[----:B------:R-:W-:Y:S05]  /*1cb0*/  @!P0 BRA !P2, `(.L_x_9) ;  /* 0x0000000400248947 */ /* 0x000fea0005000000 */
[----:B------:R-:W-:-:S04]  /*1cc0*/  LOP3.LUT P2, RZ, R7, 0x7fffffff, RZ, 0xc0, !PT ;  /* 0x7fffffff07ff7812 */ /* 0x000fc8000784c0ff */
[----:B------:R-:W-:-:S13]  /*1cd0*/  PLOP3.LUT P0, PT, P0, P2, PT, 0x2f, 0xf2 ;  /* 0x0000000000f2781c */ /* 0x000fda0000704577 */
[----:B------:R-:W-:Y:S05]  /*1ce0*/  @P0 BRA `(.L_x_10) ;  /* 0x0000000400100947 */ /* 0x000fea0003800000 */
[----:B------:R-:W-:-:S04]  /*1cf0*/  LOP3.LUT P0, RZ, R8, 0x7fffffff, RZ, 0xc0, !PT ;  /* 0x7fffffff08ff7812 */ /* 0x000fc8000780c0ff */
[----:B------:R-:W-:-:S13]  /*1d00*/  PLOP3.LUT P0, PT, P1, P0, PT, 0x2f, 0xf2 ;  /* 0x0000000000f2781c */ /* 0x000fda0000f00577 */
[----:B------:R-:W-:Y:S05]  /*1d10*/  @P0 BRA `(.L_x_11) ;  /* 0x0000000000f80947 */ /* 0x000fea0003800000 */
[----:B------:R-:W-:Y:S02]  /*1d20*/  ISETP.GE.AND P0, PT, R10, RZ, PT ;  /* 0x000000ff0a00720c */ /* 0x000fe40003f06270 */
[----:B------:R-:W-:-:S11]  /*1d30*/  ISETP.GE.AND P1, PT, R11, RZ, PT ;  /* 0x000000ff0b00720c */ /* 0x000fd60003f26270 */
[----:B------:R-:W-:Y:S01]  /*1d40*/  @P0 MOV R9, RZ ;  /* 0x000000ff00090202 */ /* 0x000fe20000000f00 */
[----:B------:R-:W-:Y:S02]  /*1d50*/  @!P0 IMAD.MOV.U32 R9, RZ, RZ, -0x40 ;  /* 0xffffffc0ff098424 */ /* 0x000fe400078e00ff */
[----:B------:R-:W-:Y:S01]  /*1d60*/  @!P0 FFMA R7, R0, 1.84467440737095516160e+19, RZ ;  /* 0x5f80000000078823 */ /* 0x000fe200000000ff */
[----:B------:R-:W-:Y:S01]  /*1d70*/  @!P1 FFMA R8, R3, 1.84467440737095516160e+19, RZ ;  /* 0x5f80000003089823 */ /* 0x000fe200000000ff */
[----:B------:R-:W-:-:S07]  /*1d80*/  @!P1 VIADD R9, R9, 0x40 ;  /* 0x0000004009099836 */ /* 0x000fce0000000000 */
.L_x_7:
[----:B------:R-:W-:Y:S01]  /*1d90*/  LEA R3, R6, 0xc0800000, 0x17 ;  /* 0xc080000006037811 */ /* 0x000fe200078eb8ff */
[----:B------:R-:W-:-:S04]  /*1da0*/  VIADD R5, R5, 0xffffff81 ;  /* 0xffffff8105057836 */ /* 0x000fc80000000000 */
[----:B------:R-:W-:Y:S01]  /*1db0*/  IMAD.IADD R3, R8, 0x1, -R3 ;  /* 0x0000000108037824 */ /* 0x000fe200078e0a03 */
[C---:B------:R-:W-:Y:S01]  /*1dc0*/  IADD3 R6, PT, PT, R5.reuse, 0x7f, -R6 ;  /* 0x0000007f05067810 */ /* 0x040fe20007ffe806 */
[----:B------:R-:W-:Y:S02]  /*1dd0*/  IMAD R0, R5, -0x800000, R7 ;  /* 0xff80000005007824 */ /* 0x000fe400078e0207 */
[----:B------:R-:W0:Y:S01]  /*1de0*/  MUFU.RCP R8, R3 ;  /* 0x0000000300087308 */ /* 0x000e220000001000 */
[----:B------:R-:W-:Y:S01]  /*1df0*/  FADD.FTZ R11, -R3, -RZ ;  /* 0x800000ff030b7221 */ /* 0x000fe20000010100 */
[----:B------:R-:W-:-:S03]  /*1e00*/  IMAD.IADD R6, R6, 0x1, R9 ;  /* 0x0000000106067824 */ /* 0x000fc600078e0209 */
[----:B0-----:R-:W-:-:S04]  /*1e10*/  FFMA R13, R8, R11, 1 ;  /* 0x3f800000080d7423 */ /* 0x001fc8000000000b */
[----:B------:R-:W-:-:S04]  /*1e20*/  FFMA R10, R8, R13, R8 ;  /* 0x0000000d080a7223 */ /* 0x000fc80000000008 */
[----:B------:R-:W-:-:S04]  /*1e30*/  FFMA R7, R0, R10, RZ ;  /* 0x0000000a00077223 */ /* 0x000fc800000000ff */
[----:B------:R-:W-:-:S04]  /*1e40*/  FFMA R8, R11, R7, R0 ;  /* 0x000000070b087223 */ /* 0x000fc80000000000 */
[----:B------:R-:W-:-:S04]  /*1e50*/  FFMA R13, R10, R8, R7 ;  /* 0x000000080a0d7223 */ /* 0x000fc80000000007 */
[----:B------:R-:W-:-:S04]  /*1e60*/  FFMA R8, R11, R13, R0 ;  /* 0x0000000d0b087223 */ /* 0x000fc80000000000 */
[----:B------:R-:W-:-:S05]  /*1e70*/  FFMA R7, R10, R8, R13 ;  /* 0x000000080a077223 */ /* 0x000fca000000000d */
[----:B------:R-:W-:-:S04]  /*1e80*/  SHF.R.U32.HI R0, RZ, 0x17, R7 ;  /* 0x00000017ff007819 */ /* 0x000fc80000011607 */
[----:B------:R-:W-:-:S05]  /*1e90*/  LOP3.LUT R0, R0, 0xff, RZ, 0xc0, !PT ;  /* 0x000000ff00007812 */ /* 0x000fca00078ec0ff */
[----:B------:R-:W-:-:S05]  /*1ea0*/  IMAD.IADD R9, R0, 0x1, R6 ;  /* 0x0000000100097824 */ /* 0x000fca00078e0206 */
[----:B------:R-:W-:-:S04]  /*1eb0*/  IADD3 R0, PT, PT, R9, -0x1, RZ ;  /* 0xffffffff09007810 */ /* 0x000fc80007ffe0ff */
[----:B------:R-:W-:-:S13]  /*1ec0*/  ISETP.GE.U32.AND P0, PT, R0, 0xfe, PT ;  /* 0x000000fe0000780c */ /* 0x000fda0003f06070 */
[----:B------:R-:W-:Y:S05]  /*1ed0*/  @!P0 BRA `(.L_x_12) ;  /* 0x0000000000808947 */ /* 0x000fea0003800000 */
[----:B------:R-:W-:-:S13]  /*1ee0*/  ISETP.GT.AND P0, PT, R9, 0xfe, PT ;  /* 0x000000fe0900780c */ /* 0x000fda0003f04270 */
[----:B------:R-:W-:Y:S05]  /*1ef0*/  @P0 BRA `(.L_x_13) ;  /* 0x00000000006c0947 */ /* 0x000fea0003800000 */
[----:B------:R-:W-:-:S13]  /*1f00*/  ISETP.GE.AND P0, PT, R9, 0x1, PT ;  /* 0x000000010900780c */ /* 0x000fda0003f06270 */
[----:B------:R-:W-:Y:S05]  /*1f10*/  @P0 BRA `(.L_x_14) ;  /* 0x0000000000980947 */ /* 0x000fea0003800000 */
[----:B------:R-:W-:Y:S02]  /*1f20*/  ISETP.GE.AND P0, PT, R9, -0x18, PT ;  /* 0xffffffe80900780c */ /* 0x000fe40003f06270 */
[----:B------:R-:W-:-:S11]  /*1f30*/  LOP3.LUT R7, R7, 0x80000000, RZ, 0xc0, !PT ;  /* 0x8000000007077812 */ /* 0x000fd600078ec0ff */
[----:B------:R-:W-:Y:S05]  /*1f40*/  @!P0 BRA `(.L_x_14) ;  /* 0x00000000008c8947 */ /* 0x000fea0003800000 */
[CCC-:B------:R-:W-:Y:S01]  /*1f50*/  FFMA.RZ R0, R10.reuse, R8.reuse, R13.reuse ;  /* 0x000000080a007223 */ /* 0x1c0fe2000000c00d */
[C---:B------:R-:W-:Y:S02]  /*1f60*/  VIADD R6, R9.reuse, 0x20 ;  /* 0x0000002009067836 */ /* 0x040fe40000000000 */
[-CC-:B------:R-:W-:Y:S01]  /*1f70*/  FFMA.RM R3, R10, R8.reuse, R13.reuse ;  /* 0x000000080a037223 */ /* 0x180fe2000000400d */
[C---:B------:R-:W-:Y:S02]  /*1f80*/  ISETP.NE.AND P2, PT, R9.reuse, RZ, PT ;  /* 0x000000ff0900720c */ /* 0x040fe40003f45270 */
[----:B------:R-:W-:Y:S01]  /*1f90*/  LOP3.LUT R5, R0, 0x7fffff, RZ, 0xc0, !PT ;  /* 0x007fffff00057812 */ /* 0x000fe200078ec0ff */
[----:B------:R-:W-:Y:S01]  /*1fa0*/  FFMA.RP R0, R10, R8, R13 ;  /* 0x000000080a007223 */ /* 0x000fe2000000800d */
[----:B------:R-:W-:Y:S01]  /*1fb0*/  IMAD.MOV R8, RZ, RZ, -R9 ;  /* 0x000000ffff087224 */ /* 0x000fe200078e0a09 */
[----:B------:R-:W-:Y:S02]  /*1fc0*/  ISETP.NE.AND P1, PT, R9, RZ, PT ;  /* 0x000000ff0900720c */ /* 0x000fe40003f25270 */
[----:B------:R-:W-:-:S02]  /*1fd0*/  LOP3.LUT R5, R5, 0x800000, RZ, 0xfc, !PT ;  /* 0x0080000005057812 */ /* 0x000fc400078efcff */
[----:B------:R-:W-:Y:S02]  /*1fe0*/  FSETP.NEU.FTZ.AND P0, PT, R0, R3, PT ;  /* 0x000000030000720b */ /* 0x000fe40003f1d000 */
[----:B------:R-:W-:Y:S02]  /*1ff0*/  SHF.L.U32 R6, R5, R6, RZ ;  /* 0x0000000605067219 */ /* 0x000fe400000006ff */
[----:B------:R-:W-:Y:S02]  /*2000*/  SEL R0, R8, RZ, P2 ;  /* 0x000000ff08007207 */ /* 0x000fe40001000000 */
[----:B------:R-:W-:Y:S02]  /*2010*/  ISETP.NE.AND P1, PT, R6, RZ, P1 ;  /* 0x000000ff0600720c */ /* 0x000fe40000f25270 */
[----:B------:R-:W-:Y:S02]  /*2020*/  SHF.R.U32.HI R0, RZ, R0, R5 ;  /* 0x00000000ff007219 */ /* 0x000fe40000011605 */
[----:B------:R-:W-:-:S02]  /*2030*/  PLOP3.LUT P0, PT, P0, P1, PT, 0xf8, 0x8f ;  /* 0x00000000008f781c */ /* 0x000fc40000703f70 */
[----:B------:R-:W-:Y:S02]  /*2040*/  SHF.R.U32.HI R6, RZ, 0x1, R0 ;  /* 0x00000001ff067819 */ /* 0x000fe40000011600 */
[----:B------:R-:W-:-:S04]  /*2050*/  SEL R3, RZ, 0x1, !P0 ;  /* 0x00000001ff037807 */ /* 0x000fc80004000000 */
[----:B------:R-:W-:-:S04]  /*2060*/  LOP3.LUT R3, R3, 0x1, R6, 0xf8, !PT ;  /* 0x0000000103037812 */ /* 0x000fc800078ef806 */
[----:B------:R-:W-:-:S05]  /*2070*/  LOP3.LUT R3, R3, R0, RZ, 0xc0, !PT ;  /* 0x0000000003037212 */ /* 0x000fca00078ec0ff */
[----:B------:R-:W-:-:S05]  /*2080*/  IMAD.IADD R6, R6, 0x1, R3 ;  /* 0x0000000106067824 */ /* 0x000fca00078e0203 */
[----:B------:R-:W-:Y:S01]  /*2090*/  LOP3.LUT R7, R6, R7, RZ, 0xfc, !PT ;  /* 0x0000000706077212 */ /* 0x000fe200078efcff */
[----:B------:R-:W-:Y:S06]  /*20a0*/  BRA `(.L_x_14) ;  /* 0x0000000000347947 */ /* 0x000fec0003800000 */
.L_x_13:
[----:B------:R-:W-:-:S04]  /*20b0*/  LOP3.LUT R7, R7, 0x80000000, RZ, 0xc0, !PT ;  /* 0x8000000007077812 */ /* 0x000fc800078ec0ff */
[----:B------:R-:W-:Y:S01]  /*20c0*/  LOP3.LUT R7, R7, 0x7f800000, RZ, 0xfc, !PT ;  /* 0x7f80000007077812 */ /* 0x000fe200078efcff */
[----:B------:R-:W-:Y:S06]  /*20d0*/  BRA `(.L_x_14) ;  /* 0x0000000000287947 */ /* 0x000fec0003800000 */
.L_x_12:
[----:B------:R-:W-:Y:S01]  /*20e0*/  IMAD R7, R6, 0x800000, R7 ;  /* 0x0080000006077824 */ /* 0x000fe200078e0207 */
[----:B------:R-:W-:Y:S06]  /*20f0*/  BRA `(.L_x_14) ;  /* 0x0000000000207947 */ /* 0x000fec0003800000 */
.L_x_11:
[----:B------:R-:W-:-:S04]  /*2100*/  LOP3.LUT R7, R8, 0x80000000, R7, 0x48, !PT ;  /* 0x8000000008077812 */ /* 0x000fc800078e4807 */
[----:B------:R-:W-:Y:S01]  /*2110*/  LOP3.LUT R7, R7, 0x7f800000, RZ, 0xfc, !PT ;  /* 0x7f80000007077812 */ /* 0x000fe200078efcff */
[----:B------:R-:W-:Y:S06]  /*2120*/  BRA `(.L_x_14) ;  /* 0x0000000000147947 */ /* 0x000fec0003800000 */
.L_x_10:
[----:B------:R-:W-:Y:S01]  /*2130*/  LOP3.LUT R7, R8, 0x80000000, R7, 0x48, !PT ;  /* 0x8000000008077812 */ /* 0x000fe200078e4807 */
[----:B------:R-:W-:Y:S06]  /*2140*/  BRA `(.L_x_14) ;  /* 0x00000000000c7947 */ /* 0x000fec0003800000 */
.L_x_9:
[----:B------:R-:W0:Y:S01]  /*2150*/  MUFU.RSQ R7, -QNAN ;  /* 0xffc0000000077908 */ /* 0x000e220000001400 */
[----:B------:R-:W-:Y:S05]  /*2160*/  BRA `(.L_x_14) ;  /* 0x0000000000047947 */ /* 0x000fea0003800000 */
.L_x_8:
[----:B------:R-:W-:-:S07]  /*2170*/  FADD.FTZ R7, R0, R3 ;  /* 0x0000000300077221 */ /* 0x000fce0000010000 */
.L_x_14:
[----:B------:R-:W-:-:S04]  /*2180*/  IMAD.MOV.U32 R5, RZ, RZ, 0x0 ;  /* 0x00000000ff057424 */ /* 0x000fc800078e00ff */
[----:B0-----:R-:W-:Y:S05]  /*2190*/  RET.REL.NODEC R4 `(_Z5IsingPiS_iii) ;  /* 0xffffffdc04987950 */ /* 0x001fea0003c3ffff */
.L_x_15:
[----:B------:R-:W-:-:S00]  /*21a0*/  BRA `(.L_x_15) ;  /* 0xfffffffc00fc7947 */ /* 0x000fc0000383ffff */
[----:B------:R-:W-:-:S00]  /*21b0*/  NOP ;  /* 0x0000000000007918 */ /* 0x000fc00000000000 */
        /* <DEDUP_REMOVED lines=12> */
.L_x_16:


//--------------------- .nv.shared.reserved.0     --------------------------
	.section	.nv.shared.reserved.0,"aw",@nobits
	.weak		__nv_reservedSMEM_offset_0_alias
	.size		__nv_reservedSMEM_offset_0_alias, 0, 64
	.other		__nv_reservedSMEM_offset_0_alias,@"STO_CUDA_RESERVED_SHARED STV_DEFAULT"
__nv_reservedSMEM_offset_0_alias:
	.zero		0
	.zero		64


//--------------------- .nv.constant0._Z5IsingPiS_iii --------------------------
	.section	.nv.constant0._Z5IsingPiS_iii,"a",@progbits
	.sectionflags	@""
	.align	4
.nv.constant0._Z5IsingPiS_iii:
	.zero		924


//--------------------- SYMBOLS --------------------------

	.type		.nv.reservedSmem.offset0,@object
	.size		.nv.reservedSmem.offset0,0x4
